	.target	sm_100a

	.elftype	@"ET_EXEC"


//--------------------- .note.nv.tkinfo           --------------------------
	.section	.note.nv.tkinfo,"",@"SHT_NOTE"
	.sectionflags	@"SHF_NOTE_NV_TKINFO"
	.tkinfo
        /*0018*/ 	.word	0x00000002
        /*0030*/ 	.string	""
        /*0030*/ 	.string	"ptxas"
        /*0030*/ 	.string	"Cuda compilation tools, release 13.0, V13.0.88"
        /*0030*/ 	.string	"Build cuda_13.0.r13.0/compiler.36424714_0"
        /*0030*/ 	.string	"-arch sm_100a -m 64 "



//--------------------- .note.nv.cuinfo           --------------------------
	.section	.note.nv.cuinfo,"",@"SHT_NOTE"
	.sectionflags	@"SHF_NOTE_NV_CUINFO"
        /*0018*/ 	.short	0x0002
        /*001a*/ 	.short	0x0064
        /*001c*/ 	.short	0x0082
	.zero		2


//--------------------- .nv.info                  --------------------------
	.section	.nv.info,"",@"SHT_CUDA_INFO"
	.align	4


	//----- nvinfo : EIATTR_REGCOUNT
	.align		4
        /*0000*/ 	.byte	0x04, 0x2f
        /*0002*/ 	.short	(.L_19 - .L_18)
	.align		4
.L_18:
        /*0004*/ 	.word	index@(_ZN7cutlass13device_kernelINS_4conv6kernel13ConvUniversalINS1_16ConvProblemShapeILNS1_8OperatorE0ELi2EEENS1_10collective14CollectiveConvINS1_47MainloopSm100TmaUmmaWarpSpecializedImplicitGemmILS5_0ELi16ELi2ELi1ELi2EN4cute5tupleIJNSA_1CILi2EEENSC_ILi1EEESE_EEEEENSB_IJNSC_ILi256EEENSC_ILi128EEENSB_IJNSC_ILi32EEEEEEEEENS_6half_tESM_NSA_8TiledMMAINSA_8MMA_AtomIJNSA_26SM100_MMA_F16BF16_2x1SM_SSISM_SM_fLi256ELi128ELNSA_4UMMA5MajorE0ELSR_0ELNSQ_7ScaleInE0ELSS_0EEEEEENSA_6LayoutINSB_IJSE_SE_SE_EEENSB_IJNSC_ILi0EEESX_SX_EEEEENSB_IJNSA_10UnderscoreES10_S10_EEEEENS7_6detail27Sm100ImplicitGemmTileTraitsINSA_25SM100_TMA_2SM_LOAD_IM2COLENSA_14ComposedLayoutINSA_7SwizzleILi2ELi4ELi3EEENSA_18smem_ptr_flag_bitsILi16EEENSV_INSB_IJNSC_ILi8EEESJ_EEENSB_IJSJ_SE_EEEEEEEvEENS14_INSA_18SM100_TMA_2SM_LOADES1F_vEEEENS_8epilogue10collective18CollectiveEpilogueINS1K_23Sm100TmaWarpSpecializedILi4ELi2ELi32ELb1ELb0EEEJNSB_IJSI_SI_SK_EEENSB_IJNSV_ISI_SE_EENSV_ISJ_SE_EEEEESM_NSB_IJNSB_IJlllEEESE_SX_EEESM_S1U_NS1K_6fusion15FusionCallbacksIS1O_NS1V_17LinearCombinationISM_fSM_fLNS_15FloatRoundStyleE2EEES1P_S1S_JEEENSA_5SM1004TMEM4LOAD26SM100_TMEM_LOAD_32dp32b32xENSA_20SM90_TMA_LOAD_IM2COLES1F_NSA_39AutoVectorizingCopyWithAssumedAlignmentILi128EEENSA_21SM90_TMA_STORE_IM2COLES1F_S27_S27_EEEvvEEEEvNT_6ParamsE)
        /*0008*/ 	.word	0x0000007e


	//----- nvinfo : EIATTR_FRAME_SIZE
	.align		4
.L_19:
        /*000c*/ 	.byte	0x04, 0x11
        /*000e*/ 	.short	(.L_21 - .L_20)
	.align		4
.L_20:
        /*0010*/ 	.word	index@($__internal_2_$__cuda_sm10x_tcgen05_guardrail_trap_unallocated_columns_being_dealloced)
        /*0014*/ 	.word	0x00000008


	//----- nvinfo : EIATTR_FRAME_SIZE
	.align		4
.L_21:
        /*0018*/ 	.byte	0x04, 0x11
        /*001a*/ 	.short	(.L_23 - .L_22)
	.align		4
.L_22:
        /*001c*/ 	.word	index@($__internal_1_$__cuda_sm10x_tcgen05_guardrail_trap_phase_invalid_during_alloc)
        /*0020*/ 	.word	0x00000008


	//----- nvinfo : EIATTR_FRAME_SIZE
	.align		4
.L_23:
        /*0024*/ 	.byte	0x04, 0x11
        /*0026*/ 	.short	(.L_25 - .L_24)
	.align		4
.L_24:
        /*0028*/ 	.word	index@($__internal_0_$__cuda_sm10x_tcgen05_guardrail_trap_col_being_dealloced_not_returned_by_alloc)
        /*002c*/ 	.word	0x00000008


	//----- nvinfo : EIATTR_FRAME_SIZE
	.align		4
.L_25:
        /*0030*/ 	.byte	0x04, 0x11
        /*0032*/ 	.short	(.L_27 - .L_26)
	.align		4
.L_26:
        /*0034*/ 	.word	index@(_ZN7cutlass13device_kernelINS_4conv6kernel13ConvUniversalINS1_16ConvProblemShapeILNS1_8OperatorE0ELi2EEENS1_10collective14CollectiveConvINS1_47MainloopSm100TmaUmmaWarpSpecializedImplicitGemmILS5_0ELi16ELi2ELi1ELi2EN4cute5tupleIJNSA_1CILi2EEENSC_ILi1EEESE_EEEEENSB_IJNSC_ILi256EEENSC_ILi128EEENSB_IJNSC_ILi32EEEEEEEEENS_6half_tESM_NSA_8TiledMMAINSA_8MMA_AtomIJNSA_26SM100_MMA_F16BF16_2x1SM_SSISM_SM_fLi256ELi128ELNSA_4UMMA5MajorE0ELSR_0ELNSQ_7ScaleInE0ELSS_0EEEEEENSA_6LayoutINSB_IJSE_SE_SE_EEENSB_IJNSC_ILi0EEESX_SX_EEEEENSB_IJNSA_10UnderscoreES10_S10_EEEEENS7_6detail27Sm100ImplicitGemmTileTraitsINSA_25SM100_TMA_2SM_LOAD_IM2COLENSA_14ComposedLayoutINSA_7SwizzleILi2ELi4ELi3EEENSA_18smem_ptr_flag_bitsILi16EEENSV_INSB_IJNSC_ILi8EEESJ_EEENSB_IJSJ_SE_EEEEEEEvEENS14_INSA_18SM100_TMA_2SM_LOADES1F_vEEEENS_8epilogue10collective18CollectiveEpilogueINS1K_23Sm100TmaWarpSpecializedILi4ELi2ELi32ELb1ELb0EEEJNSB_IJSI_SI_SK_EEENSB_IJNSV_ISI_SE_EENSV_ISJ_SE_EEEEESM_NSB_IJNSB_IJlllEEESE_SX_EEESM_S1U_NS1K_6fusion15FusionCallbacksIS1O_NS1V_17LinearCombinationISM_fSM_fLNS_15FloatRoundStyleE2EEES1P_S1S_JEEENSA_5SM1004TMEM4LOAD26SM100_TMEM_LOAD_32dp32b32xENSA_20SM90_TMA_LOAD_IM2COLES1F_NSA_39AutoVectorizingCopyWithAssumedAlignmentILi128EEENSA_21SM90_TMA_STORE_IM2COLES1F_S27_S27_EEEvvEEEEvNT_6ParamsE)
        /*0038*/ 	.word	0x00000008


	//----- nvinfo : EIATTR_MIN_STACK_SIZE
	.align		4
.L_27:
        /*003c*/ 	.byte	0x04, 0x12
        /*003e*/ 	.short	(.L_29 - .L_28)
	.align		4
.L_28:
        /*0040*/ 	.word	index@(_ZN7cutlass13device_kernelINS_4conv6kernel13ConvUniversalINS1_16ConvProblemShapeILNS1_8OperatorE0ELi2EEENS1_10collective14CollectiveConvINS1_47MainloopSm100TmaUmmaWarpSpecializedImplicitGemmILS5_0ELi16ELi2ELi1ELi2EN4cute5tupleIJNSA_1CILi2EEENSC_ILi1EEESE_EEEEENSB_IJNSC_ILi256EEENSC_ILi128EEENSB_IJNSC_ILi32EEEEEEEEENS_6half_tESM_NSA_8TiledMMAINSA_8MMA_AtomIJNSA_26SM100_MMA_F16BF16_2x1SM_SSISM_SM_fLi256ELi128ELNSA_4UMMA5MajorE0ELSR_0ELNSQ_7ScaleInE0ELSS_0EEEEEENSA_6LayoutINSB_IJSE_SE_SE_EEENSB_IJNSC_ILi0EEESX_SX_EEEEENSB_IJNSA_10UnderscoreES10_S10_EEEEENS7_6detail27Sm100ImplicitGemmTileTraitsINSA_25SM100_TMA_2SM_LOAD_IM2COLENSA_14ComposedLayoutINSA_7SwizzleILi2ELi4ELi3EEENSA_18smem_ptr_flag_bitsILi16EEENSV_INSB_IJNSC_ILi8EEESJ_EEENSB_IJSJ_SE_EEEEEEEvEENS14_INSA_18SM100_TMA_2SM_LOADES1F_vEEEENS_8epilogue10collective18CollectiveEpilogueINS1K_23Sm100TmaWarpSpecializedILi4ELi2ELi32ELb1ELb0EEEJNSB_IJSI_SI_SK_EEENSB_IJNSV_ISI_SE_EENSV_ISJ_SE_EEEEESM_NSB_IJNSB_IJlllEEESE_SX_EEESM_S1U_NS1K_6fusion15FusionCallbacksIS1O_NS1V_17LinearCombinationISM_fSM_fLNS_15FloatRoundStyleE2EEES1P_S1S_JEEENSA_5SM1004TMEM4LOAD26SM100_TMEM_LOAD_32dp32b32xENSA_20SM90_TMA_LOAD_IM2COLES1F_NSA_39AutoVectorizingCopyWithAssumedAlignmentILi128EEENSA_21SM90_TMA_STORE_IM2COLES1F_S27_S27_EEEvvEEEEvNT_6ParamsE)
        /*0044*/ 	.word	0x00000008
.L_29:


//--------------------- .nv.compat                --------------------------
	.section	.nv.compat,"",@"SHT_CUDA_COMPAT_INFO"
	.align	4
        /*0000*/ 	.byte	0x02, 0x09, 0x01, 0x00, 0x02, 0x02, 0x02, 0x00, 0x02, 0x05, 0x05, 0x00, 0x03, 0x07, 0x01, 0x01
        /*0010*/ 	.byte	0x02, 0x03, 0x01, 0x00, 0x02, 0x06, 0x01, 0x00, 0x04, 0x0b, 0x08, 0x00, 0x09, 0x00, 0x00, 0x00
        /*0020*/ 	.byte	0x00, 0x00, 0x00, 0x00


//--------------------- .nv.info._ZN7cutlass13device_kernelINS_4conv6kernel13ConvUniversalINS1_16ConvProblemShapeILNS1_8OperatorE0ELi2EEENS1_10collective14CollectiveConvINS1_47MainloopSm100TmaUmmaWarpSpecializedImplicitGemmILS5_0ELi16ELi2ELi1ELi2EN4cute5tupleIJNSA_1CILi2EEENSC_ILi1EEESE_EEEEENSB_IJNSC_ILi256EEENSC_ILi128EEENSB_IJNSC_ILi32EEEEEEEEENS_6half_tESM_NSA_8TiledMMAINSA_8MMA_AtomIJNSA_26SM100_MMA_F16BF16_2x1SM_SSISM_SM_fLi256ELi128ELNSA_4UMMA5MajorE0ELSR_0ELNSQ_7ScaleInE0ELSS_0EEEEEENSA_6LayoutINSB_IJSE_SE_SE_EEENSB_IJNSC_ILi0EEESX_SX_EEEEENSB_IJNSA_10UnderscoreES10_S10_EEEEENS7_6detail27Sm100ImplicitGemmTileTraitsINSA_25SM100_TMA_2SM_LOAD_IM2COLENSA_14ComposedLayoutINSA_7SwizzleILi2ELi4ELi3EEENSA_18smem_ptr_flag_bitsILi16EEENSV_INSB_IJNSC_ILi8EEESJ_EEENSB_IJSJ_SE_EEEEEEEvEENS14_INSA_18SM100_TMA_2SM_LOADES1F_vEEEENS_8epilogue10collective18CollectiveEpilogueINS1K_23Sm100TmaWarpSpecializedILi4ELi2ELi32ELb1ELb0EEEJNSB_IJSI_SI_SK_EEENSB_IJNSV_ISI_SE_EENSV_ISJ_SE_EEEEESM_NSB_IJNSB_IJlllEEESE_SX_EEESM_S1U_NS1K_6fusion15FusionCallbacksIS1O_NS1V_17LinearCombinationISM_fSM_fLNS_15FloatRoundStyleE2EEES1P_S1S_JEEENSA_5SM1004TMEM4LOAD26SM100_TMEM_LOAD_32dp32b32xENSA_20SM90_TMA_LOAD_IM2COLES1F_NSA_39AutoVectorizingCopyWithAssumedAlignmentILi128EEENSA_21SM90_TMA_STORE_IM2COLES1F_S27_S27_EEEvvEEEEvNT_6ParamsE --------------------------
	.section	.nv.info._ZN7cutlass13device_kernelINS_4conv6kernel13ConvUniversalINS1_16ConvProblemShapeILNS1_8OperatorE0ELi2EEENS1_10collective14CollectiveConvINS1_47MainloopSm100TmaUmmaWarpSpecializedImplicitGemmILS5_0ELi16ELi2ELi1ELi2EN4cute5tupleIJNSA_1CILi2EEENSC_ILi1EEESE_EEEEENSB_IJNSC_ILi256EEENSC_ILi128EEENSB_IJNSC_ILi32EEEEEEEEENS_6half_tESM_NSA_8TiledMMAINSA_8MMA_AtomIJNSA_26SM100_MMA_F16BF16_2x1SM_SSISM_SM_fLi256ELi128ELNSA_4UMMA5MajorE0ELSR_0ELNSQ_7ScaleInE0ELSS_0EEEEEENSA_6LayoutINSB_IJSE_SE_SE_EEENSB_IJNSC_ILi0EEESX_SX_EEEEENSB_IJNSA_10UnderscoreES10_S10_EEEEENS7_6detail27Sm100ImplicitGemmTileTraitsINSA_25SM100_TMA_2SM_LOAD_IM2COLENSA_14ComposedLayoutINSA_7SwizzleILi2ELi4ELi3EEENSA_18smem_ptr_flag_bitsILi16EEENSV_INSB_IJNSC_ILi8EEESJ_EEENSB_IJSJ_SE_EEEEEEEvEENS14_INSA_18SM100_TMA_2SM_LOADES1F_vEEEENS_8epilogue10collective18CollectiveEpilogueINS1K_23Sm100TmaWarpSpecializedILi4ELi2ELi32ELb1ELb0EEEJNSB_IJSI_SI_SK_EEENSB_IJNSV_ISI_SE_EENSV_ISJ_SE_EEEEESM_NSB_IJNSB_IJlllEEESE_SX_EEESM_S1U_NS1K_6fusion15FusionCallbacksIS1O_NS1V_17LinearCombinationISM_fSM_fLNS_15FloatRoundStyleE2EEES1P_S1S_JEEENSA_5SM1004TMEM4LOAD26SM100_TMEM_LOAD_32dp32b32xENSA_20SM90_TMA_LOAD_IM2COLES1F_NSA_39AutoVectorizingCopyWithAssumedAlignmentILi128EEENSA_21SM90_TMA_STORE_IM2COLES1F_S27_S27_EEEvvEEEEvNT_6ParamsE,"",@"SHT_CUDA_INFO"
	.sectionflags	@""
	.align	4


	//----- nvinfo : EIATTR_CUDA_API_VERSION
	.align		4
        /*0000*/ 	.byte	0x04, 0x37
        /*0002*/ 	.short	(.L_31 - .L_30)
.L_30:
        /*0004*/ 	.word	0x00000082


	//----- nvinfo : EIATTR_KPARAM_INFO
	.align		4
.L_31:
        /*0008*/ 	.byte	0x04, 0x17
        /*000a*/ 	.short	(.L_33 - .L_32)
.L_32:
        /*000c*/ 	.word	0x00000000
        /*0010*/ 	.short	0x0000
        /*0012*/ 	.short	0x0000
        /*0014*/ 	.byte	0x00, 0xf0, 0x01, 0x20


	//----- nvinfo : EIATTR_AT_ENTRY_FRAGMENTS
	.align		4
.L_33:
        /*0018*/ 	.byte	0x04, 0x4f
        /*001a*/ 	.short	(.L_35 - .L_34)


	//   ....[0]....
.L_34:
        /*001c*/ 	.word	0x00000007


	//----- nvinfo : EIATTR_RESERVED_SMEM_USED
	.align		4
.L_35:
        /*0020*/ 	.byte	0x01, 0x41
	.zero		2


	//----- nvinfo : EIATTR_SPARSE_MMA_MASK
	.align		4
        /*0024*/ 	.byte	0x03, 0x50
        /*0026*/ 	.short	0x0000


	//----- nvinfo : EIATTR_TCGEN05_2CTA_USED
	.align		4
        /*0028*/ 	.byte	0x01, 0x52
	.zero		2


	//----- nvinfo : EIATTR_MAXREG_COUNT
	.align		4
        /*002c*/ 	.byte	0x03, 0x1b
        /*002e*/ 	.short	0x00ff


	//----- nvinfo : EIATTR_NUM_BARRIERS
	.align		4
        /*0030*/ 	.byte	0x02, 0x4c
        /*0032*/ 	.byte	0x07
	.zero		1


	//----- nvinfo : EIATTR_EXTERNS
	.align		4
        /*0034*/ 	.byte	0x04, 0x0f
        /*0036*/ 	.short	(.L_37 - .L_36)


	//   ....[0]....
	.align		4
.L_36:
        /*0038*/ 	.word	index@(__assertfail)


	//----- nvinfo : EIATTR_MERCURY_ISA_VERSION
	.align		4
.L_37:
        /*003c*/ 	.byte	0x03, 0x5f
        /*003e*/ 	.short	0x0101


	//----- nvinfo : EIATTR_INT_WARP_WIDE_INSTR_OFFSETS
	.align		4
        /*0040*/ 	.byte	0x04, 0x31
        /*0042*/ 	.short	(.L_39 - .L_38)


	//   ....[0]....
.L_38:
        /*0044*/ 	.word	0x00000e00


	//   ....[1]....
        /*0048*/ 	.word	0x00000eb0


	//   ....[2]....
        /*004c*/ 	.word	0x000049e0


	//   ....[3]....
        /*0050*/ 	.word	0x00004a00


	//   ....[4]....
        /*0054*/ 	.word	0x00004a30


	//   ....[5]....
        /*0058*/ 	.word	0x000056e0


	//   ....[6]....
        /*005c*/ 	.word	0x00005760


	//   ....[7]....
        /*0060*/ 	.word	0x00005820


	//   ....[8]....
        /*0064*/ 	.word	0x000058e0


	//   ....[9]....
        /*0068*/ 	.word	0x000059a0


	//   ....[10]....
        /*006c*/ 	.word	0x00005a80


	//   ....[11]....
        /*0070*/ 	.word	0x00005b40


	//   ....[12]....
        /*0074*/ 	.word	0x00005c40


	//----- nvinfo : EIATTR_COOP_GROUP_MASK_REGIDS
	.align		4
.L_39:
        /*0078*/ 	.byte	0x04, 0x29
        /*007a*/ 	.short	(.L_41 - .L_40)


	//   ....[0]....
.L_40:
        /*007c*/ 	.word	0xffffffff


	//   ....[1]....
        /*0080*/ 	.word	0xffffffff


	//   ....[2]....
        /*0084*/ 	.word	0xffffffff


	//   ....[3]....
        /*0088*/ 	.word	0xffffffff


	//   ....[4]....
        /*008c*/ 	.word	0xffffffff


	//   ....[5]....
        /*0090*/ 	.word	0xffffffff


	//   ....[6]....
        /*0094*/ 	.word	0xffffffff


	//   ....[7]....
        /*0098*/ 	.word	0xffffffff


	//   ....[8]....
        /*009c*/ 	.word	0xffffffff


	//   ....[9]....
        /*00a0*/ 	.word	0xffffffff


	//   ....[10]....
        /*00a4*/ 	.word	0xffffffff


	//   ....[11]....
        /*00a8*/ 	.word	0xffffffff


	//   ....[12]....
        /*00ac*/ 	.word	0xffffffff


	//----- nvinfo : EIATTR_COOP_GROUP_INSTR_OFFSETS
	.align		4
.L_41:
        /*00b0*/ 	.byte	0x04, 0x28
        /*00b2*/ 	.short	(.L_43 - .L_42)


	//   ....[0]....
.L_42:
        /*00b4*/ 	.word	0x000000d0


	//   ....[1]....
        /*00b8*/ 	.word	0x00000540


	//   ....[2]....
        /*00bc*/ 	.word	0x00000890


	//   ....[3]....
        /*00c0*/ 	.word	0x00000a30


	//   ....[4]....
        /*00c4*/ 	.word	0x00000b30


	//   ....[5]....
        /*00c8*/ 	.word	0x00000c80


	//   ....[6]....
        /*00cc*/ 	.word	0x00000f20


	//   ....[7]....
        /*00d0*/ 	.word	0x000025e0


	//   ....[8]....
        /*00d4*/ 	.word	0x000039b0


	//   ....[9]....
        /*00d8*/ 	.word	0x00003e80


	//   ....[10]....
        /*00dc*/ 	.word	0x00003eb0


	//   ....[11]....
        /*00e0*/ 	.word	0x00004900


	//   ....[12]....
        /*00e4*/ 	.word	0x00004b00


	//----- nvinfo : EIATTR_VRC_CTA_INIT_COUNT
	.align		4
.L_43:
        /*00e8*/ 	.byte	0x02, 0x4a
        /*00ea*/ 	.byte	0x80
	.zero		1


	//----- nvinfo : EIATTR_SYSCALL_OFFSETS
	.align		4
        /*00ec*/ 	.byte	0x04, 0x46
        /*00ee*/ 	.short	(.L_45 - .L_44)


	//   ....[0]....
.L_44:
        /*00f0*/ 	.word	0x00006890


	//   ....[1]....
        /*00f4*/ 	.word	0x00006980


	//   ....[2]....
        /*00f8*/ 	.word	0x000072d0


	//   ....[3]....
        /*00fc*/ 	.word	0x00007f70


	//   ....[4]....
        /*0100*/ 	.word	0x00008be0


	//   ....[5]....
        /*0104*/ 	.word	0x00009840


	//----- nvinfo : EIATTR_MBARRIER_INSTR_OFFSETS
	.align		4
.L_45:
        /*0108*/ 	.byte	0x04, 0x39
        /*010a*/ 	.short	(.L_47 - .L_46)


	//   ....[0]....
.L_46:
        /*010c*/ 	.word	0x00000670
        /*0110*/ 	.word	0x000000ff
        /*0114*/ 	.word	0x00000000
        /*0118*/ 	.short	0x0100
        /*011a*/ 	.byte	0x04
	.zero		1


	//   ....[1]....
        /*011c*/ 	.word	0x00000680
        /*0120*/ 	.word	0x000000ff
        /*0124*/ 	.word	0x00000080
        /*0128*/ 	.short	0x0100
        /*012a*/ 	.byte	0x04
	.zero		1


	//   ....[2]....
        /*012c*/ 	.word	0x00000690
        /*0130*/ 	.word	0x000000ff
        /*0134*/ 	.word	0x00000008
        /*0138*/ 	.short	0x0100
        /*013a*/ 	.byte	0x04
	.zero		1


	//   ....[3]....
        /*013c*/ 	.word	0x000006a0
        /*0140*/ 	.word	0x000000ff
        /*0144*/ 	.word	0x00000088
        /*0148*/ 	.short	0x0100
        /*014a*/ 	.byte	0x04
	.zero		1


	//   ....[4]....
        /*014c*/ 	.word	0x000006b0
        /*0150*/ 	.word	0x000000ff
        /*0154*/ 	.word	0x00000010
        /*0158*/ 	.short	0x0100
        /*015a*/ 	.byte	0x04
	.zero		1


	//   ....[5]....
        /*015c*/ 	.word	0x000006c0
        /*0160*/ 	.word	0x000000ff
        /*0164*/ 	.word	0x00000090
        /*0168*/ 	.short	0x0100
        /*016a*/ 	.byte	0x04
	.zero		1


	//   ....[6]....
        /*016c*/ 	.word	0x000006d0
        /*0170*/ 	.word	0x000000ff
        /*0174*/ 	.word	0x00000018
        /*0178*/ 	.short	0x0100
        /*017a*/ 	.byte	0x04
	.zero		1


	//   ....[7]....
        /*017c*/ 	.word	0x000006e0
        /*0180*/ 	.word	0x000000ff
        /*0184*/ 	.word	0x00000098
        /*0188*/ 	.short	0x0100
        /*018a*/ 	.byte	0x04
	.zero		1


	//   ....[8]....
        /*018c*/ 	.word	0x000006f0
        /*0190*/ 	.word	0x000000ff
        /*0194*/ 	.word	0x00000020
        /*0198*/ 	.short	0x0100
        /*019a*/ 	.byte	0x04
	.zero		1


	//   ....[9]....
        /*019c*/ 	.word	0x00000700
        /*01a0*/ 	.word	0x000000ff
        /*01a4*/ 	.word	0x000000a0
        /*01a8*/ 	.short	0x0100
        /*01aa*/ 	.byte	0x04
	.zero		1


	//   ....[10]....
        /*01ac*/ 	.word	0x00000710
        /*01b0*/ 	.word	0x000000ff
        /*01b4*/ 	.word	0x00000028
        /*01b8*/ 	.short	0x0100
        /*01ba*/ 	.byte	0x04
	.zero		1


	//   ....[11]....
        /*01bc*/ 	.word	0x00000720
        /*01c0*/ 	.word	0x000000ff
        /*01c4*/ 	.word	0x000000a8
        /*01c8*/ 	.short	0x0100
        /*01ca*/ 	.byte	0x04
	.zero		1


	//   ....[12]....
        /*01cc*/ 	.word	0x00000730
        /*01d0*/ 	.word	0x000000ff
        /*01d4*/ 	.word	0x00000030
        /*01d8*/ 	.short	0x0100
        /*01da*/ 	.byte	0x04
	.zero		1


	//   ....[13]....
        /*01dc*/ 	.word	0x00000740
        /*01e0*/ 	.word	0x000000ff
        /*01e4*/ 	.word	0x000000b0
        /*01e8*/ 	.short	0x0100
        /*01ea*/ 	.byte	0x04
	.zero		1


	//   ....[14]....
        /*01ec*/ 	.word	0x00000750
        /*01f0*/ 	.word	0x000000ff
        /*01f4*/ 	.word	0x00000038
        /*01f8*/ 	.short	0x0100
        /*01fa*/ 	.byte	0x04
	.zero		1


	//   ....[15]....
        /*01fc*/ 	.word	0x00000760
        /*0200*/ 	.word	0x000000ff
        /*0204*/ 	.word	0x000000b8
        /*0208*/ 	.short	0x0100
        /*020a*/ 	.byte	0x04
	.zero		1


	//   ....[16]....
        /*020c*/ 	.word	0x00000770
        /*0210*/ 	.word	0x000000ff
        /*0214*/ 	.word	0x00000040
        /*0218*/ 	.short	0x0100
        /*021a*/ 	.byte	0x04
	.zero		1


	//   ....[17]....
        /*021c*/ 	.word	0x00000780
        /*0220*/ 	.word	0x000000ff
        /*0224*/ 	.word	0x000000c0
        /*0228*/ 	.short	0x0100
        /*022a*/ 	.byte	0x04
	.zero		1


	//   ....[18]....
        /*022c*/ 	.word	0x00000790
        /*0230*/ 	.word	0x000000ff
        /*0234*/ 	.word	0x00000048
        /*0238*/ 	.short	0x0100
        /*023a*/ 	.byte	0x04
	.zero		1


	//   ....[19]....
        /*023c*/ 	.word	0x000007a0
        /*0240*/ 	.word	0x000000ff
        /*0244*/ 	.word	0x000000c8
        /*0248*/ 	.short	0x0100
        /*024a*/ 	.byte	0x04
	.zero		1


	//   ....[20]....
        /*024c*/ 	.word	0x000007b0
        /*0250*/ 	.word	0x000000ff
        /*0254*/ 	.word	0x00000050
        /*0258*/ 	.short	0x0100
        /*025a*/ 	.byte	0x04
	.zero		1


	//   ....[21]....
        /*025c*/ 	.word	0x000007c0
        /*0260*/ 	.word	0x000000ff
        /*0264*/ 	.word	0x000000d0
        /*0268*/ 	.short	0x0100
        /*026a*/ 	.byte	0x04
	.zero		1


	//   ....[22]....
        /*026c*/ 	.word	0x000007d0
        /*0270*/ 	.word	0x000000ff
        /*0274*/ 	.word	0x00000058
        /*0278*/ 	.short	0x0100
        /*027a*/ 	.byte	0x04
	.zero		1


	//   ....[23]....
        /*027c*/ 	.word	0x000007e0
        /*0280*/ 	.word	0x000000ff
        /*0284*/ 	.word	0x000000d8
        /*0288*/ 	.short	0x0100
        /*028a*/ 	.byte	0x04
	.zero		1


	//   ....[24]....
        /*028c*/ 	.word	0x000007f0
        /*0290*/ 	.word	0x000000ff
        /*0294*/ 	.word	0x00000060
        /*0298*/ 	.short	0x0100
        /*029a*/ 	.byte	0x04
	.zero		1


	//   ....[25]....
        /*029c*/ 	.word	0x00000800
        /*02a0*/ 	.word	0x000000ff
        /*02a4*/ 	.word	0x000000e0
        /*02a8*/ 	.short	0x0100
        /*02aa*/ 	.byte	0x04
	.zero		1


	//   ....[26]....
        /*02ac*/ 	.word	0x00000810
        /*02b0*/ 	.word	0x000000ff
        /*02b4*/ 	.word	0x00000068
        /*02b8*/ 	.short	0x0100
        /*02ba*/ 	.byte	0x04
	.zero		1


	//   ....[27]....
        /*02bc*/ 	.word	0x00000820
        /*02c0*/ 	.word	0x000000ff
        /*02c4*/ 	.word	0x000000e8
        /*02c8*/ 	.short	0x0100
        /*02ca*/ 	.byte	0x04
	.zero		1


	//   ....[28]....
        /*02cc*/ 	.word	0x00000830
        /*02d0*/ 	.word	0x000000ff
        /*02d4*/ 	.word	0x00000070
        /*02d8*/ 	.short	0x0100
        /*02da*/ 	.byte	0x04
	.zero		1


	//   ....[29]....
        /*02dc*/ 	.word	0x00000840
        /*02e0*/ 	.word	0x000000ff
        /*02e4*/ 	.word	0x000000f0
        /*02e8*/ 	.short	0x0100
        /*02ea*/ 	.byte	0x04
	.zero		1


	//   ....[30]....
        /*02ec*/ 	.word	0x00000850
        /*02f0*/ 	.word	0x000000ff
        /*02f4*/ 	.word	0x00000078
        /*02f8*/ 	.short	0x0100
        /*02fa*/ 	.byte	0x04
	.zero		1


	//   ....[31]....
        /*02fc*/ 	.word	0x00000860
        /*0300*/ 	.word	0x000000ff
        /*0304*/ 	.word	0x000000f8
        /*0308*/ 	.short	0x0100
        /*030a*/ 	.byte	0x04
	.zero		1


	//   ....[32]....
        /*030c*/ 	.word	0x000009a0
        /*0310*/ 	.word	0x000000ff
        /*0314*/ 	.word	0x00000100
        /*0318*/ 	.short	0x0100
        /*031a*/ 	.byte	0x04
	.zero		1


	//   ....[33]....
        /*031c*/ 	.word	0x000009b0
        /*0320*/ 	.word	0x000000ff
        /*0324*/ 	.word	0x00000120
        /*0328*/ 	.short	0x0100
        /*032a*/ 	.byte	0x04
	.zero		1


	//   ....[34]....
        /*032c*/ 	.word	0x000009c0
        /*0330*/ 	.word	0x000000ff
        /*0334*/ 	.word	0x00000108
        /*0338*/ 	.short	0x0100
        /*033a*/ 	.byte	0x04
	.zero		1


	//   ....[35]....
        /*033c*/ 	.word	0x000009d0
        /*0340*/ 	.word	0x000000ff
        /*0344*/ 	.word	0x00000128
        /*0348*/ 	.short	0x0100
        /*034a*/ 	.byte	0x04
	.zero		1


	//   ....[36]....
        /*034c*/ 	.word	0x000009e0
        /*0350*/ 	.word	0x000000ff
        /*0354*/ 	.word	0x00000110
        /*0358*/ 	.short	0x0100
        /*035a*/ 	.byte	0x04
	.zero		1


	//   ....[37]....
        /*035c*/ 	.word	0x000009f0
        /*0360*/ 	.word	0x000000ff
        /*0364*/ 	.word	0x00000130
        /*0368*/ 	.short	0x0100
        /*036a*/ 	.byte	0x04
	.zero		1


	//   ....[38]....
        /*036c*/ 	.word	0x00000a00
        /*0370*/ 	.word	0x000000ff
        /*0374*/ 	.word	0x00000118
        /*0378*/ 	.short	0x0100
        /*037a*/ 	.byte	0x04
	.zero		1


	//   ....[39]....
        /*037c*/ 	.word	0x00000a10
        /*0380*/ 	.word	0x000000ff
        /*0384*/ 	.word	0x00000138
        /*0388*/ 	.short	0x0100
        /*038a*/ 	.byte	0x04
	.zero		1


	//   ....[40]....
        /*038c*/ 	.word	0x00000b00
        /*0390*/ 	.word	0x000000ff
        /*0394*/ 	.word	0x00000140
        /*0398*/ 	.short	0x0100
        /*039a*/ 	.byte	0x04
	.zero		1


	//   ....[41]....
        /*039c*/ 	.word	0x00000b10
        /*03a0*/ 	.word	0x000000ff
        /*03a4*/ 	.word	0x00000148
        /*03a8*/ 	.short	0x0100
        /*03aa*/ 	.byte	0x04
	.zero		1


	//   ....[42]....
        /*03ac*/ 	.word	0x00000c50
        /*03b0*/ 	.word	0x000000ff
        /*03b4*/ 	.word	0x00000150
        /*03b8*/ 	.short	0x0100
        /*03ba*/ 	.byte	0x06
	.zero		1


	//   ....[43]....
        /*03bc*/ 	.word	0x00000c60
        /*03c0*/ 	.word	0x000000ff
        /*03c4*/ 	.word	0x00000158
        /*03c8*/ 	.short	0x0100
        /*03ca*/ 	.byte	0x06
	.zero		1


	//   ....[44]....
        /*03cc*/ 	.word	0x00000da0
        /*03d0*/ 	.word	0x000000ff
        /*03d4*/ 	.word	0x00000160
        /*03d8*/ 	.short	0x0100
        /*03da*/ 	.byte	0x04
	.zero		1


	//   ....[45]....
        /*03dc*/ 	.word	0x00000db0
        /*03e0*/ 	.word	0x000000ff
        /*03e4*/ 	.word	0x00000170
        /*03e8*/ 	.short	0x0100
        /*03ea*/ 	.byte	0x04
	.zero		1


	//   ....[46]....
        /*03ec*/ 	.word	0x00000dc0
        /*03f0*/ 	.word	0x000000ff
        /*03f4*/ 	.word	0x00000168
        /*03f8*/ 	.short	0x0100
        /*03fa*/ 	.byte	0x04
	.zero		1


	//   ....[47]....
        /*03fc*/ 	.word	0x00000dd0
        /*0400*/ 	.word	0x000000ff
        /*0404*/ 	.word	0x00000178
        /*0408*/ 	.short	0x0100
        /*040a*/ 	.byte	0x04
	.zero		1


	//   ....[48]....
        /*040c*/ 	.word	0x00000ed0
        /*0410*/ 	.word	0x000000ff
        /*0414*/ 	.word	0x00000180
        /*0418*/ 	.short	0x0100
        /*041a*/ 	.byte	0x06
	.zero		1


	//   ....[49]....
        /*041c*/ 	.word	0x00001a10
        /*0420*/ 	.word	0x000000ff
        /*0424*/ 	.word	0x00000080
        /*0428*/ 	.short	0x010a
        /*042a*/ 	.byte	0x04
	.zero		1


	//   ....[50]....
        /*042c*/ 	.word	0x00001c90
        /*0430*/ 	.word	0x000000ff
        /*0434*/ 	.word	0x00000080
        /*0438*/ 	.short	0x010a
        /*043a*/ 	.byte	0x09
	.zero		1


	//   ....[51]....
        /*043c*/ 	.word	0x00001e40
        /*0440*/ 	.word	0x000000ff
        /*0444*/ 	.word	0x00000080
        /*0448*/ 	.short	0x010a
        /*044a*/ 	.byte	0x07
	.zero		1


	//   ....[52]....
        /*044c*/ 	.word	0x00002010
        /*0450*/ 	.word	0x000000ff
        /*0454*/ 	.word	0x00000148
        /*0458*/ 	.short	0x0101
        /*045a*/ 	.byte	0x19
	.zero		1


	//   ....[53]....
        /*045c*/ 	.word	0x00002040
        /*0460*/ 	.word	0x000000ff
        /*0464*/ 	.word	0x00000080
        /*0468*/ 	.short	0x010a
        /*046a*/ 	.byte	0x04
	.zero		1


	//   ....[54]....
        /*046c*/ 	.word	0x00002260
        /*0470*/ 	.word	0x000000ff
        /*0474*/ 	.word	0x00000080
        /*0478*/ 	.short	0x010a
        /*047a*/ 	.byte	0x09
	.zero		1


	//   ....[55]....
        /*047c*/ 	.word	0x00002410
        /*0480*/ 	.word	0x000000ff
        /*0484*/ 	.word	0x00000080
        /*0488*/ 	.short	0x010a
        /*048a*/ 	.byte	0x07
	.zero		1


	//   ....[56]....
        /*048c*/ 	.word	0x000025f0
        /*0490*/ 	.word	0x000000ff
        /*0494*/ 	.word	0x00000150
        /*0498*/ 	.short	0x010a
        /*049a*/ 	.byte	0x19
	.zero		1


	//   ....[57]....
        /*049c*/ 	.word	0x000026b0
        /*04a0*/ 	.word	0x000000ff
        /*04a4*/ 	.word	0x00000000
        /*04a8*/ 	.short	0x0101
        /*04aa*/ 	.byte	0x04
	.zero		1


	//   ....[58]....
        /*04ac*/ 	.word	0x00002cb0
        /*04b0*/ 	.word	0x000000ff
        /*04b4*/ 	.word	0x00000000
        /*04b8*/ 	.short	0x010a
        /*04ba*/ 	.byte	0x04
	.zero		1


	//   ....[59]....
        /*04bc*/ 	.word	0x00002d50
        /*04c0*/ 	.word	0x000000ff
        /*04c4*/ 	.word	0x00000000
        /*04c8*/ 	.short	0x010a
        /*04ca*/ 	.byte	0x05
	.zero		1


	//   ....[60]....
        /*04cc*/ 	.word	0x00002df0
        /*04d0*/ 	.word	0x000000ff
        /*04d4*/ 	.word	0x00000000
        /*04d8*/ 	.short	0x010a
        /*04da*/ 	.byte	0x05
	.zero		1


	//   ....[61]....
        /*04dc*/ 	.word	0x00002e90
        /*04e0*/ 	.word	0x000000ff
        /*04e4*/ 	.word	0x00000000
        /*04e8*/ 	.short	0x010a
        /*04ea*/ 	.byte	0x05
	.zero		1


	//   ....[62]....
        /*04ec*/ 	.word	0x00002f30
        /*04f0*/ 	.word	0x000000ff
        /*04f4*/ 	.word	0x00000000
        /*04f8*/ 	.short	0x010a
        /*04fa*/ 	.byte	0x05
	.zero		1


	//   ....[63]....
        /*04fc*/ 	.word	0x00002fd0
        /*0500*/ 	.word	0x000000ff
        /*0504*/ 	.word	0x00000000
        /*0508*/ 	.short	0x010a
        /*050a*/ 	.byte	0x05
	.zero		1


	//   ....[64]....
        /*050c*/ 	.word	0x00003070
        /*0510*/ 	.word	0x000000ff
        /*0514*/ 	.word	0x00000000
        /*0518*/ 	.short	0x010a
        /*051a*/ 	.byte	0x05
	.zero		1


	//   ....[65]....
        /*051c*/ 	.word	0x00003110
        /*0520*/ 	.word	0x000000ff
        /*0524*/ 	.word	0x00000000
        /*0528*/ 	.short	0x010a
        /*052a*/ 	.byte	0x05
	.zero		1


	//   ....[66]....
        /*052c*/ 	.word	0x000031b0
        /*0530*/ 	.word	0x000000ff
        /*0534*/ 	.word	0x00000000
        /*0538*/ 	.short	0x010a
        /*053a*/ 	.byte	0x05
	.zero		1


	//   ....[67]....
        /*053c*/ 	.word	0x00003250
        /*0540*/ 	.word	0x000000ff
        /*0544*/ 	.word	0x00000000
        /*0548*/ 	.short	0x010a
        /*054a*/ 	.byte	0x05
	.zero		1


	//   ....[68]....
        /*054c*/ 	.word	0x000032f0
        /*0550*/ 	.word	0x000000ff
        /*0554*/ 	.word	0x00000000
        /*0558*/ 	.short	0x010a
        /*055a*/ 	.byte	0x05
	.zero		1


	//   ....[69]....
        /*055c*/ 	.word	0x00003390
        /*0560*/ 	.word	0x000000ff
        /*0564*/ 	.word	0x00000000
        /*0568*/ 	.short	0x010a
        /*056a*/ 	.byte	0x05
	.zero		1


	//   ....[70]....
        /*056c*/ 	.word	0x00003430
        /*0570*/ 	.word	0x000000ff
        /*0574*/ 	.word	0x00000000
        /*0578*/ 	.short	0x010a
        /*057a*/ 	.byte	0x05
	.zero		1


	//   ....[71]....
        /*057c*/ 	.word	0x000034d0
        /*0580*/ 	.word	0x000000ff
        /*0584*/ 	.word	0x00000000
        /*0588*/ 	.short	0x010a
        /*058a*/ 	.byte	0x05
	.zero		1


	//   ....[72]....
        /*058c*/ 	.word	0x00003570
        /*0590*/ 	.word	0x000000ff
        /*0594*/ 	.word	0x00000000
        /*0598*/ 	.short	0x010a
        /*059a*/ 	.byte	0x05
	.zero		1


	//   ....[73]....
        /*059c*/ 	.word	0x00003620
        /*05a0*/ 	.word	0x00000000
        /*05a4*/ 	.word	0x00000000
        /*05a8*/ 	.short	0x010a
        /*05aa*/ 	.byte	0xff
	.zero		1


	//   ....[74]....
        /*05ac*/ 	.word	0x00003770
        /*05b0*/ 	.word	0x000000ff
        /*05b4*/ 	.word	0x00000158
        /*05b8*/ 	.short	0x010a
        /*05ba*/ 	.byte	0x04
	.zero		1


	//   ....[75]....
        /*05bc*/ 	.word	0x00003810
        /*05c0*/ 	.word	0x000000ff
        /*05c4*/ 	.word	0x00000150
        /*05c8*/ 	.short	0x010a
        /*05ca*/ 	.byte	0x04
	.zero		1


	//   ....[76]....
        /*05cc*/ 	.word	0x000038b0
        /*05d0*/ 	.word	0x000000ff
        /*05d4*/ 	.word	0x00000000
        /*05d8*/ 	.short	0x0101
        /*05da*/ 	.byte	0x05
	.zero		1


	//   ....[77]....
        /*05dc*/ 	.word	0x000038f0
        /*05e0*/ 	.word	0x000000ff
        /*05e4*/ 	.word	0x00000158
        /*05e8*/ 	.short	0x0106
        /*05ea*/ 	.byte	0x04
	.zero		1


	//   ....[78]....
        /*05ec*/ 	.word	0x00003930
        /*05f0*/ 	.word	0x00000000
        /*05f4*/ 	.word	0x00000158
        /*05f8*/ 	.short	0x010a
        /*05fa*/ 	.byte	0xff
	.zero		1


	//   ....[79]....
        /*05fc*/ 	.word	0x00003b80
        /*0600*/ 	.word	0x000000ff
        /*0604*/ 	.word	0x00000008
        /*0608*/ 	.short	0x010a
        /*060a*/ 	.byte	0x05
	.zero		1


	//   ....[80]....
        /*060c*/ 	.word	0x00003ba0
        /*0610*/ 	.word	0x000000ff
        /*0614*/ 	.word	0x00000008
        /*0618*/ 	.short	0x010a
        /*061a*/ 	.byte	0x05
	.zero		1


	//   ....[81]....
        /*061c*/ 	.word	0x00003d30
        /*0620*/ 	.word	0x000000ff
        /*0624*/ 	.word	0x00000008
        /*0628*/ 	.short	0x010a
        /*062a*/ 	.byte	0x05
	.zero		1


	//   ....[82]....
        /*062c*/ 	.word	0x00003d50
        /*0630*/ 	.word	0x000000ff
        /*0634*/ 	.word	0x00000008
        /*0638*/ 	.short	0x010a
        /*063a*/ 	.byte	0x05
	.zero		1


	//   ....[83]....
        /*063c*/ 	.word	0x00003e10
        /*0640*/ 	.word	0x000000ff
        /*0644*/ 	.word	0x00000000
        /*0648*/ 	.short	0x0101
        /*064a*/ 	.byte	0x04
	.zero		1


	//   ....[84]....
        /*064c*/ 	.word	0x00004160
        /*0650*/ 	.word	0x000000ff
        /*0654*/ 	.word	0x00000150
        /*0658*/ 	.short	0x010a
        /*065a*/ 	.byte	0x11
	.zero		1


	//   ....[85]....
        /*065c*/ 	.word	0x00004200
        /*0660*/ 	.word	0x000000ff
        /*0664*/ 	.word	0x00000000
        /*0668*/ 	.short	0x0101
        /*066a*/ 	.byte	0x1d
	.zero		1


	//   ....[86]....
        /*066c*/ 	.word	0x00004240
        /*0670*/ 	.word	0x000000ff
        /*0674*/ 	.word	0x00000170
        /*0678*/ 	.short	0x010a
        /*067a*/ 	.byte	0x16
	.zero		1


	//   ....[87]....
        /*067c*/ 	.word	0x000042f0
        /*0680*/ 	.word	0x000000ff
        /*0684*/ 	.word	0x00000000
        /*0688*/ 	.short	0x010a
        /*068a*/ 	.byte	0x04
	.zero		1


	//   ....[88]....
        /*068c*/ 	.word	0x00004330
        /*0690*/ 	.word	0x000000ff
        /*0694*/ 	.word	0x00000000
        /*0698*/ 	.short	0x010a
        /*069a*/ 	.byte	0x0a
	.zero		1


	//   ....[89]....
        /*069c*/ 	.word	0x00004450
        /*06a0*/ 	.word	0x000000ff
        /*06a4*/ 	.word	0x00000000
        /*06a8*/ 	.short	0x010a
        /*06aa*/ 	.byte	0x04
	.zero		1


	//   ....[90]....
        /*06ac*/ 	.word	0x000046f0
        /*06b0*/ 	.word	0x000000ff
        /*06b4*/ 	.word	0x00000000
        /*06b8*/ 	.short	0x010a
        /*06ba*/ 	.byte	0x04
	.zero		1


	//   ....[91]....
        /*06bc*/ 	.word	0x00004790
        /*06c0*/ 	.word	0x00000000
        /*06c4*/ 	.word	0x00000000
        /*06c8*/ 	.short	0x010a
        /*06ca*/ 	.byte	0xff
	.zero		1


	//   ....[92]....
        /*06cc*/ 	.word	0x000047d0
        /*06d0*/ 	.word	0x00000000
        /*06d4*/ 	.word	0x00000000
        /*06d8*/ 	.short	0x010a
        /*06da*/ 	.byte	0xff
	.zero		1


	//   ....[93]....
        /*06dc*/ 	.word	0x00004840
        /*06e0*/ 	.word	0x000000ff
        /*06e4*/ 	.word	0x00000000
        /*06e8*/ 	.short	0x0101
        /*06ea*/ 	.byte	0x04
	.zero		1


	//   ....[94]....
        /*06ec*/ 	.word	0x00004880
        /*06f0*/ 	.word	0x000000ff
        /*06f4*/ 	.word	0x00000180
        /*06f8*/ 	.short	0x010a
        /*06fa*/ 	.byte	0x11
	.zero		1


	//   ....[95]....
        /*06fc*/ 	.word	0x000048f0
        /*0700*/ 	.word	0x000000ff
        /*0704*/ 	.word	0x00000000
        /*0708*/ 	.short	0x0101
        /*070a*/ 	.byte	0x04
	.zero		1


	//   ....[96]....
        /*070c*/ 	.word	0x00004e30
        /*0710*/ 	.word	0x000000ff
        /*0714*/ 	.word	0x00000150
        /*0718*/ 	.short	0x010a
        /*071a*/ 	.byte	0x1f
	.zero		1


	//   ....[97]....
        /*071c*/ 	.word	0x00004ed0
        /*0720*/ 	.word	0x000000ff
        /*0724*/ 	.word	0x00000000
        /*0728*/ 	.short	0x0101
        /*072a*/ 	.byte	0x31
	.zero		1


	//   ....[98]....
        /*072c*/ 	.word	0x00005420
        /*0730*/ 	.word	0x000000ff
        /*0734*/ 	.word	0x00000148
        /*0738*/ 	.short	0x010a
        /*073a*/ 	.byte	0x1f
	.zero		1


	//   ....[99]....
        /*073c*/ 	.word	0x000055c0
        /*0740*/ 	.word	0x000000ff
        /*0744*/ 	.word	0x00000120
        /*0748*/ 	.short	0x010a
        /*074a*/ 	.byte	0x1f
	.zero		1


	//   ....[100]....
        /*074c*/ 	.word	0x000057e0
        /*0750*/ 	.word	0x000000ff
        /*0754*/ 	.word	0x00000100
        /*0758*/ 	.short	0x010b
        /*075a*/ 	.byte	0x1f
	.zero		1


	//   ....[101]....
        /*075c*/ 	.word	0x000057f0
        /*0760*/ 	.word	0x000000ff
        /*0764*/ 	.word	0x00000000
        /*0768*/ 	.short	0x0101
        /*076a*/ 	.byte	0x37
	.zero		1


	//   ....[102]....
        /*076c*/ 	.word	0x00005800
        /*0770*/ 	.word	0x000000ff
        /*0774*/ 	.word	0x00000128
        /*0778*/ 	.short	0x010a
        /*077a*/ 	.byte	0x1f
	.zero		1


	//   ....[103]....
        /*077c*/ 	.word	0x00005960
        /*0780*/ 	.word	0x000000ff
        /*0784*/ 	.word	0x00000108
        /*0788*/ 	.short	0x010b
        /*078a*/ 	.byte	0x1f
	.zero		1


	//   ....[104]....
        /*078c*/ 	.word	0x00005970
        /*0790*/ 	.word	0x000000ff
        /*0794*/ 	.word	0x00000000
        /*0798*/ 	.short	0x0101
        /*079a*/ 	.byte	0x36
	.zero		1


	//   ....[105]....
        /*079c*/ 	.word	0x00005980
        /*07a0*/ 	.word	0x000000ff
        /*07a4*/ 	.word	0x00000130
        /*07a8*/ 	.short	0x010a
        /*07aa*/ 	.byte	0x1f
	.zero		1


	//   ....[106]....
        /*07ac*/ 	.word	0x00005b00
        /*07b0*/ 	.word	0x000000ff
        /*07b4*/ 	.word	0x00000110
        /*07b8*/ 	.short	0x010b
        /*07ba*/ 	.byte	0x1f
	.zero		1


	//   ....[107]....
        /*07bc*/ 	.word	0x00005b10
        /*07c0*/ 	.word	0x000000ff
        /*07c4*/ 	.word	0x00000000
        /*07c8*/ 	.short	0x0101
        /*07ca*/ 	.byte	0x35
	.zero		1


	//   ....[108]....
        /*07cc*/ 	.word	0x00005b20
        /*07d0*/ 	.word	0x000000ff
        /*07d4*/ 	.word	0x00000138
        /*07d8*/ 	.short	0x010a
        /*07da*/ 	.byte	0x1f
	.zero		1


	//   ....[109]....
        /*07dc*/ 	.word	0x00005cf0
        /*07e0*/ 	.word	0x000000ff
        /*07e4*/ 	.word	0x00000118
        /*07e8*/ 	.short	0x010b
        /*07ea*/ 	.byte	0x1f
	.zero		1


	//   ....[110]....
        /*07ec*/ 	.word	0x00005d00
        /*07f0*/ 	.word	0x000000ff
        /*07f4*/ 	.word	0x00000000
        /*07f8*/ 	.short	0x0101
        /*07fa*/ 	.byte	0x32
	.zero		1


	//   ....[111]....
        /*07fc*/ 	.word	0x00005d30
        /*0800*/ 	.word	0x000000ff
        /*0804*/ 	.word	0x00000120
        /*0808*/ 	.short	0x010a
        /*080a*/ 	.byte	0x1f
	.zero		1


	//   ....[112]....
        /*080c*/ 	.word	0x00005d50
        /*0810*/ 	.word	0x000000ff
        /*0814*/ 	.word	0x00000128
        /*0818*/ 	.short	0x010a
        /*081a*/ 	.byte	0x1f
	.zero		1


	//   ....[113]....
        /*081c*/ 	.word	0x00005d70
        /*0820*/ 	.word	0x000000ff
        /*0824*/ 	.word	0x00000130
        /*0828*/ 	.short	0x010a
        /*082a*/ 	.byte	0x1f
	.zero		1


	//   ....[114]....
        /*082c*/ 	.word	0x00005db0
        /*0830*/ 	.word	0x00000000
        /*0834*/ 	.word	0x00000138
        /*0838*/ 	.short	0x010a
        /*083a*/ 	.byte	0xff
	.zero		1


	//   ....[115]....
        /*083c*/ 	.word	0x00006130
        /*0840*/ 	.word	0x000000ff
        /*0844*/ 	.word	0x00000150
        /*0848*/ 	.short	0x010a
        /*084a*/ 	.byte	0x31
	.zero		1


	//   ....[116]....
        /*084c*/ 	.word	0x00006200
        /*0850*/ 	.word	0x000000ff
        /*0854*/ 	.word	0x00000000
        /*0858*/ 	.short	0x0101
        /*085a*/ 	.byte	0x04
	.zero		1


	//   ....[117]....
        /*085c*/ 	.word	0x00006e70
        /*0860*/ 	.word	0x000000ff
        /*0864*/ 	.word	0x00000100
        /*0868*/ 	.short	0x010a
        /*086a*/ 	.byte	0x31
	.zero		1


	//   ....[118]....
        /*086c*/ 	.word	0x00006f00
        /*0870*/ 	.word	0x00000069
        /*0874*/ 	.word	0x00000160
        /*0878*/ 	.short	0x010a
        /*087a*/ 	.byte	0xff
	.zero		1


	//   ....[119]....
        /*087c*/ 	.word	0x000070c0
        /*0880*/ 	.word	0x000000ff
        /*0884*/ 	.word	0x00000100
        /*0888*/ 	.short	0x010a
        /*088a*/ 	.byte	0x31
	.zero		1


	//   ....[120]....
        /*088c*/ 	.word	0x000071b0
        /*0890*/ 	.word	0x00000069
        /*0894*/ 	.word	0x00000160
        /*0898*/ 	.short	0x010a
        /*089a*/ 	.byte	0xff
	.zero		1


	//   ....[121]....
        /*089c*/ 	.word	0x00007ca0
        /*08a0*/ 	.word	0x00000000
        /*08a4*/ 	.word	0x00000000
        /*08a8*/ 	.short	0x0101
        /*08aa*/ 	.byte	0xff
	.zero		1


	//   ....[122]....
        /*08ac*/ 	.word	0x00007cb0
        /*08b0*/ 	.word	0x00000003
        /*08b4*/ 	.word	0x00000100
        /*08b8*/ 	.short	0x010a
        /*08ba*/ 	.byte	0xff
	.zero		1


	//   ....[123]....
        /*08bc*/ 	.word	0x00007d90
        /*08c0*/ 	.word	0x00000003
        /*08c4*/ 	.word	0x00000100
        /*08c8*/ 	.short	0x010a
        /*08ca*/ 	.byte	0xff
	.zero		1


	//   ....[124]....
        /*08cc*/ 	.word	0x00008910
        /*08d0*/ 	.word	0x00000070
        /*08d4*/ 	.word	0x00000000
        /*08d8*/ 	.short	0x0101
        /*08da*/ 	.byte	0xff
	.zero		1


	//   ....[125]....
        /*08dc*/ 	.word	0x00008930
        /*08e0*/ 	.word	0x00000046
        /*08e4*/ 	.word	0x00000100
        /*08e8*/ 	.short	0x010a
        /*08ea*/ 	.byte	0xff
	.zero		1


	//   ....[126]....
        /*08ec*/ 	.word	0x00008a00
        /*08f0*/ 	.word	0x00000046
        /*08f4*/ 	.word	0x00000100
        /*08f8*/ 	.short	0x010a
        /*08fa*/ 	.byte	0xff
	.zero		1


	//   ....[127]....
        /*08fc*/ 	.word	0x00009570
        /*0900*/ 	.word	0x00000046
        /*0904*/ 	.word	0x00000000
        /*0908*/ 	.short	0x0101
        /*090a*/ 	.byte	0xff
	.zero		1


	//   ....[128]....
        /*090c*/ 	.word	0x00009590
        /*0910*/ 	.word	0x00000045
        /*0914*/ 	.word	0x00000100
        /*0918*/ 	.short	0x010a
        /*091a*/ 	.byte	0xff
	.zero		1


	//   ....[129]....
        /*091c*/ 	.word	0x00009660
        /*0920*/ 	.word	0x00000045
        /*0924*/ 	.word	0x00000100
        /*0928*/ 	.short	0x010a
        /*092a*/ 	.byte	0xff
	.zero		1


	//   ....[130]....
        /*092c*/ 	.word	0x00009930
        /*0930*/ 	.word	0x00000069
        /*0934*/ 	.word	0x00000000
        /*0938*/ 	.short	0x0101
        /*093a*/ 	.byte	0xff
	.zero		1


	//   ....[131]....
        /*093c*/ 	.word	0x0000a220
        /*0940*/ 	.word	0x00000002
        /*0944*/ 	.word	0x00000000
        /*0948*/ 	.short	0x0101
        /*094a*/ 	.byte	0xff
	.zero		1


	//   ....[132]....
        /*094c*/ 	.word	0x0000a4a0
        /*0950*/ 	.word	0x000000ff
        /*0954*/ 	.word	0x00000000
        /*0958*/ 	.short	0x0101
        /*095a*/ 	.byte	0x04
	.zero		1


	//   ....[133]....
        /*095c*/ 	.word	0x0000a4d0
        /*0960*/ 	.word	0x00000000
        /*0964*/ 	.word	0x00000080
        /*0968*/ 	.short	0x010a
        /*096a*/ 	.byte	0xff
	.zero		1


	//   ....[134]....
        /*096c*/ 	.word	0x0000a530
        /*0970*/ 	.word	0x00000000
        /*0974*/ 	.word	0x00000080
        /*0978*/ 	.short	0x010a
        /*097a*/ 	.byte	0xff
	.zero		1


	//   ....[135]....
        /*097c*/ 	.word	0x0000a590
        /*0980*/ 	.word	0x00000000
        /*0984*/ 	.word	0x00000150
        /*0988*/ 	.short	0x010a
        /*098a*/ 	.byte	0xff
	.zero		1


	//   ....[136]....
        /*098c*/ 	.word	0x0000a5f0
        /*0990*/ 	.word	0x00000000
        /*0994*/ 	.word	0x00000000
        /*0998*/ 	.short	0x010a
        /*099a*/ 	.byte	0xff
	.zero		1


	//   ....[137]....
        /*099c*/ 	.word	0x0000a650
        /*09a0*/ 	.word	0x00000000
        /*09a4*/ 	.word	0x00000000
        /*09a8*/ 	.short	0x010a
        /*09aa*/ 	.byte	0xff
	.zero		1


	//   ....[138]....
        /*09ac*/ 	.word	0x0000a6b0
        /*09b0*/ 	.word	0x00000000
        /*09b4*/ 	.word	0x00000000
        /*09b8*/ 	.short	0x010a
        /*09ba*/ 	.byte	0xff
	.zero		1


	//   ....[139]....
        /*09bc*/ 	.word	0x0000a710
        /*09c0*/ 	.word	0x00000000
        /*09c4*/ 	.word	0x00000000
        /*09c8*/ 	.short	0x010a
        /*09ca*/ 	.byte	0xff
	.zero		1


	//   ....[140]....
        /*09cc*/ 	.word	0x0000a770
        /*09d0*/ 	.word	0x00000000
        /*09d4*/ 	.word	0x00000000
        /*09d8*/ 	.short	0x010a
        /*09da*/ 	.byte	0xff
	.zero		1


	//   ....[141]....
        /*09dc*/ 	.word	0x0000a7d0
        /*09e0*/ 	.word	0x00000000
        /*09e4*/ 	.word	0x00000000
        /*09e8*/ 	.short	0x010a
        /*09ea*/ 	.byte	0xff
	.zero		1


	//   ....[142]....
        /*09ec*/ 	.word	0x0000a830
        /*09f0*/ 	.word	0x00000000
        /*09f4*/ 	.word	0x00000000
        /*09f8*/ 	.short	0x010a
        /*09fa*/ 	.byte	0xff
	.zero		1


	//   ....[143]....
        /*09fc*/ 	.word	0x0000a890
        /*0a00*/ 	.word	0x00000000
        /*0a04*/ 	.word	0x00000000
        /*0a08*/ 	.short	0x010a
        /*0a0a*/ 	.byte	0xff
	.zero		1


	//   ....[144]....
        /*0a0c*/ 	.word	0x0000a8f0
        /*0a10*/ 	.word	0x00000000
        /*0a14*/ 	.word	0x00000000
        /*0a18*/ 	.short	0x010a
        /*0a1a*/ 	.byte	0xff
	.zero		1


	//   ....[145]....
        /*0a1c*/ 	.word	0x0000a950
        /*0a20*/ 	.word	0x00000000
        /*0a24*/ 	.word	0x00000000
        /*0a28*/ 	.short	0x010a
        /*0a2a*/ 	.byte	0xff
	.zero		1


	//   ....[146]....
        /*0a2c*/ 	.word	0x0000a9b0
        /*0a30*/ 	.word	0x00000000
        /*0a34*/ 	.word	0x00000000
        /*0a38*/ 	.short	0x010a
        /*0a3a*/ 	.byte	0xff
	.zero		1


	//   ....[147]....
        /*0a3c*/ 	.word	0x0000aa10
        /*0a40*/ 	.word	0x00000000
        /*0a44*/ 	.word	0x00000000
        /*0a48*/ 	.short	0x010a
        /*0a4a*/ 	.byte	0xff
	.zero		1


	//   ....[148]....
        /*0a4c*/ 	.word	0x0000aa70
        /*0a50*/ 	.word	0x00000000
        /*0a54*/ 	.word	0x00000000
        /*0a58*/ 	.short	0x010a
        /*0a5a*/ 	.byte	0xff
	.zero		1


	//   ....[149]....
        /*0a5c*/ 	.word	0x0000aad0
        /*0a60*/ 	.word	0x00000000
        /*0a64*/ 	.word	0x00000000
        /*0a68*/ 	.short	0x010a
        /*0a6a*/ 	.byte	0xff
	.zero		1


	//   ....[150]....
        /*0a6c*/ 	.word	0x0000ab30
        /*0a70*/ 	.word	0x00000000
        /*0a74*/ 	.word	0x00000000
        /*0a78*/ 	.short	0x010a
        /*0a7a*/ 	.byte	0xff
	.zero		1


	//   ....[151]....
        /*0a7c*/ 	.word	0x0000ab90
        /*0a80*/ 	.word	0x00000004
        /*0a84*/ 	.word	0x00000158
        /*0a88*/ 	.short	0x010a
        /*0a8a*/ 	.byte	0xff
	.zero		1


	//   ....[152]....
        /*0a8c*/ 	.word	0x0000abf0
        /*0a90*/ 	.word	0x00000004
        /*0a94*/ 	.word	0x00000150
        /*0a98*/ 	.short	0x010a
        /*0a9a*/ 	.byte	0xff
	.zero		1


	//   ....[153]....
        /*0a9c*/ 	.word	0x0000ac50
        /*0aa0*/ 	.word	0x00000005
        /*0aa4*/ 	.word	0x00000008
        /*0aa8*/ 	.short	0x010a
        /*0aaa*/ 	.byte	0xff
	.zero		1


	//   ....[154]....
        /*0aac*/ 	.word	0x0000ad30
        /*0ab0*/ 	.word	0x00000003
        /*0ab4*/ 	.word	0x00000008
        /*0ab8*/ 	.short	0x010a
        /*0aba*/ 	.byte	0xff
	.zero		1


	//   ....[155]....
        /*0abc*/ 	.word	0x0000ad90
        /*0ac0*/ 	.word	0x00000004
        /*0ac4*/ 	.word	0x00000150
        /*0ac8*/ 	.short	0x010a
        /*0aca*/ 	.byte	0xff
	.zero		1


	//   ....[156]....
        /*0acc*/ 	.word	0x0000adf0
        /*0ad0*/ 	.word	0x00000004
        /*0ad4*/ 	.word	0x00000170
        /*0ad8*/ 	.short	0x010a
        /*0ada*/ 	.byte	0xff
	.zero		1


	//   ....[157]....
        /*0adc*/ 	.word	0x0000ae50
        /*0ae0*/ 	.word	0x00000004
        /*0ae4*/ 	.word	0x00000000
        /*0ae8*/ 	.short	0x010a
        /*0aea*/ 	.byte	0xff
	.zero		1


	//   ....[158]....
        /*0aec*/ 	.word	0x0000aeb0
        /*0af0*/ 	.word	0x00000000
        /*0af4*/ 	.word	0x00000000
        /*0af8*/ 	.short	0x010a
        /*0afa*/ 	.byte	0xff
	.zero		1


	//   ....[159]....
        /*0afc*/ 	.word	0x0000af10
        /*0b00*/ 	.word	0x00000000
        /*0b04*/ 	.word	0x00000180
        /*0b08*/ 	.short	0x010a
        /*0b0a*/ 	.byte	0xff
	.zero		1


	//   ....[160]....
        /*0b0c*/ 	.word	0x0000af70
        /*0b10*/ 	.word	0x00000002
        /*0b14*/ 	.word	0x00000150
        /*0b18*/ 	.short	0x010a
        /*0b1a*/ 	.byte	0xff
	.zero		1


	//   ....[161]....
        /*0b1c*/ 	.word	0x0000afd0
        /*0b20*/ 	.word	0x00000002
        /*0b24*/ 	.word	0x00000148
        /*0b28*/ 	.short	0x010a
        /*0b2a*/ 	.byte	0xff
	.zero		1


	//   ....[162]....
        /*0b2c*/ 	.word	0x0000b030
        /*0b30*/ 	.word	0x00000003
        /*0b34*/ 	.word	0x00000120
        /*0b38*/ 	.short	0x010a
        /*0b3a*/ 	.byte	0xff
	.zero		1


	//   ....[163]....
        /*0b3c*/ 	.word	0x0000b090
        /*0b40*/ 	.word	0x00000003
        /*0b44*/ 	.word	0x00000128
        /*0b48*/ 	.short	0x010a
        /*0b4a*/ 	.byte	0xff
	.zero		1


	//   ....[164]....
        /*0b4c*/ 	.word	0x0000b0f0
        /*0b50*/ 	.word	0x00000003
        /*0b54*/ 	.word	0x00000130
        /*0b58*/ 	.short	0x010a
        /*0b5a*/ 	.byte	0xff
	.zero		1


	//   ....[165]....
        /*0b5c*/ 	.word	0x0000b150
        /*0b60*/ 	.word	0x00000003
        /*0b64*/ 	.word	0x00000138
        /*0b68*/ 	.short	0x010a
        /*0b6a*/ 	.byte	0xff
	.zero		1


	//   ....[166]....
        /*0b6c*/ 	.word	0x0000b1b0
        /*0b70*/ 	.word	0x00000000
        /*0b74*/ 	.word	0x00000120
        /*0b78*/ 	.short	0x010a
        /*0b7a*/ 	.byte	0xff
	.zero		1


	//   ....[167]....
        /*0b7c*/ 	.word	0x0000b210
        /*0b80*/ 	.word	0x00000000
        /*0b84*/ 	.word	0x00000128
        /*0b88*/ 	.short	0x010a
        /*0b8a*/ 	.byte	0xff
	.zero		1


	//   ....[168]....
        /*0b8c*/ 	.word	0x0000b270
        /*0b90*/ 	.word	0x00000000
        /*0b94*/ 	.word	0x00000130
        /*0b98*/ 	.short	0x010a
        /*0b9a*/ 	.byte	0xff
	.zero		1


	//   ....[169]....
        /*0b9c*/ 	.word	0x0000b2d0
        /*0ba0*/ 	.word	0x00000000
        /*0ba4*/ 	.word	0x00000150
        /*0ba8*/ 	.short	0x010a
        /*0baa*/ 	.byte	0xff
	.zero		1


	//   ....[170]....
        /*0bac*/ 	.word	0x0000b330
        /*0bb0*/ 	.word	0x00000002
        /*0bb4*/ 	.word	0x00000100
        /*0bb8*/ 	.short	0x010a
        /*0bba*/ 	.byte	0xff
	.zero		1


	//   ....[171]....
        /*0bbc*/ 	.word	0x0000b380
        /*0bc0*/ 	.word	0x00000069
        /*0bc4*/ 	.word	0x00000160
        /*0bc8*/ 	.short	0x010a
        /*0bca*/ 	.byte	0xff
	.zero		1


	//   ....[172]....
        /*0bcc*/ 	.word	0x0000b3d0
        /*0bd0*/ 	.word	0x00000003
        /*0bd4*/ 	.word	0x00000100
        /*0bd8*/ 	.short	0x010a
        /*0bda*/ 	.byte	0xff
	.zero		1


	//   ....[173]....
        /*0bdc*/ 	.word	0x0000b420
        /*0be0*/ 	.word	0x00000046
        /*0be4*/ 	.word	0x00000100
        /*0be8*/ 	.short	0x010a
        /*0bea*/ 	.byte	0xff
	.zero		1


	//   ....[174]....
        /*0bec*/ 	.word	0x0000b470
        /*0bf0*/ 	.word	0x00000045
        /*0bf4*/ 	.word	0x00000100
        /*0bf8*/ 	.short	0x010a
        /*0bfa*/ 	.byte	0xff
	.zero		1


	//----- nvinfo : EIATTR_NUM_MBARRIERS
	.align		4
.L_47:
        /*0bfc*/ 	.byte	0x03, 0x38
        /*0bfe*/ 	.short	0x0031


	//----- nvinfo : EIATTR_EXIT_INSTR_OFFSETS
	.align		4
        /*0c00*/ 	.byte	0x04, 0x1c
        /*0c02*/ 	.short	(.L_49 - .L_48)


	//   ....[0]....
.L_48:
        /*0c04*/ 	.word	0x00003650


	//   ....[1]....
        /*0c08*/ 	.word	0x00003900


	//   ....[2]....
        /*0c0c*/ 	.word	0x00003960


	//   ....[3]....
        /*0c10*/ 	.word	0x00004b10


	//   ....[4]....
        /*0c14*/ 	.word	0x00005de0


	//   ....[5]....
        /*0c18*/ 	.word	0x00005e20


	//   ....[6]....
        /*0c1c*/ 	.word	0x0000a380


	//   ....[7]....
        /*0c20*/ 	.word	0x0000a400


	//   ....[8]....
        /*0c24*/ 	.word	0x0000a430


	//   ....[9]....
        /*0c28*/ 	.word	0x0000a4b0


	//----- nvinfo : EIATTR_MAX_THREADS
	.align		4
.L_49:
        /*0c2c*/ 	.byte	0x04, 0x05
        /*0c2e*/ 	.short	(.L_51 - .L_50)
.L_50:
        /*0c30*/ 	.word	0x00000100
        /*0c34*/ 	.word	0x00000001
        /*0c38*/ 	.word	0x00000001


	//----- nvinfo : EIATTR_CRS_STACK_SIZE
	.align		4
.L_51:
        /*0c3c*/ 	.byte	0x04, 0x1e
        /*0c3e*/ 	.short	(.L_53 - .L_52)
.L_52:
        /*0c40*/ 	.word	0x00000000


	//----- nvinfo : EIATTR_CBANK_PARAM_SIZE
	.align		4
.L_53:
        /*0c44*/ 	.byte	0x03, 0x19
        /*0c46*/ 	.short	0x0800


	//----- nvinfo : EIATTR_PARAM_CBANK
	.align		4
        /*0c48*/ 	.byte	0x04, 0x0a
        /*0c4a*/ 	.short	(.L_55 - .L_54)
	.align		4
.L_54:
        /*0c4c*/ 	.word	index@(.nv.constant0._ZN7cutlass13device_kernelINS_4conv6kernel13ConvUniversalINS1_16ConvProblemShapeILNS1_8OperatorE0ELi2EEENS1_10collective14CollectiveConvINS1_47MainloopSm100TmaUmmaWarpSpecializedImplicitGemmILS5_0ELi16ELi2ELi1ELi2EN4cute5tupleIJNSA_1CILi2EEENSC_ILi1EEESE_EEEEENSB_IJNSC_ILi256EEENSC_ILi128EEENSB_IJNSC_ILi32EEEEEEEEENS_6half_tESM_NSA_8TiledMMAINSA_8MMA_AtomIJNSA_26SM100_MMA_F16BF16_2x1SM_SSISM_SM_fLi256ELi128ELNSA_4UMMA5MajorE0ELSR_0ELNSQ_7ScaleInE0ELSS_0EEEEEENSA_6LayoutINSB_IJSE_SE_SE_EEENSB_IJNSC_ILi0EEESX_SX_EEEEENSB_IJNSA_10UnderscoreES10_S10_EEEEENS7_6detail27Sm100ImplicitGemmTileTraitsINSA_25SM100_TMA_2SM_LOAD_IM2COLENSA_14ComposedLayoutINSA_7SwizzleILi2ELi4ELi3EEENSA_18smem_ptr_flag_bitsILi16EEENSV_INSB_IJNSC_ILi8EEESJ_EEENSB_IJSJ_SE_EEEEEEEvEENS14_INSA_18SM100_TMA_2SM_LOADES1F_vEEEENS_8epilogue10collective18CollectiveEpilogueINS1K_23Sm100TmaWarpSpecializedILi4ELi2ELi32ELb1ELb0EEEJNSB_IJSI_SI_SK_EEENSB_IJNSV_ISI_SE_EENSV_ISJ_SE_EEEEESM_NSB_IJNSB_IJlllEEESE_SX_EEESM_S1U_NS1K_6fusion15FusionCallbacksIS1O_NS1V_17LinearCombinationISM_fSM_fLNS_15FloatRoundStyleE2EEES1P_S1S_JEEENSA_5SM1004TMEM4LOAD26SM100_TMEM_LOAD_32dp32b32xENSA_20SM90_TMA_LOAD_IM2COLES1F_NSA_39AutoVectorizingCopyWithAssumedAlignmentILi128EEENSA_21SM90_TMA_STORE_IM2COLES1F_S27_S27_EEEvvEEEEvNT_6ParamsE)
        /*0c50*/ 	.short	0x0380
        /*0c52*/ 	.short	0x0800


	//----- nvinfo : EIATTR_SW_WAR
	.align		4
.L_55:
        /*0c54*/ 	.byte	0x04, 0x36
        /*0c56*/ 	.short	(.L_57 - .L_56)
.L_56:
        /*0c58*/ 	.word	0x00000008
.L_57:


//--------------------- .nv.callgraph             --------------------------
	.section	.nv.callgraph,"",@"SHT_CUDA_CALLGRAPH"
	.align	4
	.sectionentsize	8
	.align		4
        /*0000*/ 	.word	0x00000000
	.align		4
        /*0004*/ 	.word	0xffffffff
	.align		4
        /*0008*/ 	.word	index@(_ZN7cutlass13device_kernelINS_4conv6kernel13ConvUniversalINS1_16ConvProblemShapeILNS1_8OperatorE0ELi2EEENS1_10collective14CollectiveConvINS1_47MainloopSm100TmaUmmaWarpSpecializedImplicitGemmILS5_0ELi16ELi2ELi1ELi2EN4cute5tupleIJNSA_1CILi2EEENSC_ILi1EEESE_EEEEENSB_IJNSC_ILi256EEENSC_ILi128EEENSB_IJNSC_ILi32EEEEEEEEENS_6half_tESM_NSA_8TiledMMAINSA_8MMA_AtomIJNSA_26SM100_MMA_F16BF16_2x1SM_SSISM_SM_fLi256ELi128ELNSA_4UMMA5MajorE0ELSR_0ELNSQ_7ScaleInE0ELSS_0EEEEEENSA_6LayoutINSB_IJSE_SE_SE_EEENSB_IJNSC_ILi0EEESX_SX_EEEEENSB_IJNSA_10UnderscoreES10_S10_EEEEENS7_6detail27Sm100ImplicitGemmTileTraitsINSA_25SM100_TMA_2SM_LOAD_IM2COLENSA_14ComposedLayoutINSA_7SwizzleILi2ELi4ELi3EEENSA_18smem_ptr_flag_bitsILi16EEENSV_INSB_IJNSC_ILi8EEESJ_EEENSB_IJSJ_SE_EEEEEEEvEENS14_INSA_18SM100_TMA_2SM_LOADES1F_vEEEENS_8epilogue10collective18CollectiveEpilogueINS1K_23Sm100TmaWarpSpecializedILi4ELi2ELi32ELb1ELb0EEEJNSB_IJSI_SI_SK_EEENSB_IJNSV_ISI_SE_EENSV_ISJ_SE_EEEEESM_NSB_IJNSB_IJlllEEESE_SX_EEESM_S1U_NS1K_6fusion15FusionCallbacksIS1O_NS1V_17LinearCombinationISM_fSM_fLNS_15FloatRoundStyleE2EEES1P_S1S_JEEENSA_5SM1004TMEM4LOAD26SM100_TMEM_LOAD_32dp32b32xENSA_20SM90_TMA_LOAD_IM2COLES1F_NSA_39AutoVectorizingCopyWithAssumedAlignmentILi128EEENSA_21SM90_TMA_STORE_IM2COLES1F_S27_S27_EEEvvEEEEvNT_6ParamsE)
	.align		4
        /*000c*/ 	.word	index@(__assertfail)
	.align		4
        /*0010*/ 	.word	0x00000000
	.align		4
        /*0014*/ 	.word	0xfffffffe
	.align		4
        /*0018*/ 	.word	0x00000000
	.align		4
        /*001c*/ 	.word	0xfffffffd
	.align		4
        /*0020*/ 	.word	0x00000000
	.align		4
        /*0024*/ 	.word	0xfffffffc


//--------------------- .nv.constant4             --------------------------
	.section	.nv.constant4,"a",@progbits
	.align	8
	.align		8
.nv.constant4:
        /*0000*/ 	.dword	__assertfail
	.align		8
        /*0008*/ 	.dword	__unnamed_1
	.align		8
        /*0010*/ 	.dword	__unnamed_2
	.align		8
        /*0018*/ 	.dword	_ZN39_INTERNAL_48512375_4_k_cu_8d089570_32594cuda3std3__45__cpo5beginE
	.align		8
        /*0020*/ 	.dword	_ZN39_INTERNAL_48512375_4_k_cu_8d089570_32594cuda3std3__45__cpo3endE
	.align		8
        /*0028*/ 	.dword	_ZN39_INTERNAL_48512375_4_k_cu_8d089570_32594cuda3std3__45__cpo6cbeginE
	.align		8
        /*0030*/ 	.dword	_ZN39_INTERNAL_48512375_4_k_cu_8d089570_32594cuda3std3__45__cpo4cendE
	.align		8
        /*0038*/ 	.dword	_ZN39_INTERNAL_48512375_4_k_cu_8d089570_32594cuda3std3__441_GLOBAL__N__48512375_4_k_cu_8d089570_32596ignoreE
	.align		8
        /*0040*/ 	.dword	_ZN39_INTERNAL_48512375_4_k_cu_8d089570_32594cuda3std3__419piecewise_constructE
	.align		8
        /*0048*/ 	.dword	_ZN39_INTERNAL_48512375_4_k_cu_8d089570_32594cuda3std3__48in_placeE
	.align		8
        /*0050*/ 	.dword	_ZN39_INTERNAL_48512375_4_k_cu_8d089570_32594cuda3std6ranges3__45__cpo4swapE
	.align		8
        /*0058*/ 	.dword	_ZN39_INTERNAL_48512375_4_k_cu_8d089570_32594cuda3std6ranges3__45__cpo9iter_moveE
	.align		8
        /*0060*/ 	.dword	_ZN39_INTERNAL_48512375_4_k_cu_8d089570_32594cute7productE
	.align		8
        /*0068*/ 	.dword	_ZN39_INTERNAL_48512375_4_k_cu_8d089570_32594cute1_E
	.align		8
        /*0070*/ 	.dword	$str$27
	.align		8
        /*0078*/ 	.dword	$str$28
	.align		8
        /*0080*/ 	.dword	$str$29
	.align		8
        /*0088*/ 	.dword	$str$30


//--------------------- .text._ZN7cutlass13device_kernelINS_4conv6kernel13ConvUniversalINS1_16ConvProblemShapeILNS1_8OperatorE0ELi2EEENS1_10collective14CollectiveConvINS1_47MainloopSm100TmaUmmaWarpSpecializedImplicitGemmILS5_0ELi16ELi2ELi1ELi2EN4cute5tupleIJNSA_1CILi2EEENSC_ILi1EEESE_EEEEENSB_IJNSC_ILi256EEENSC_ILi128EEENSB_IJNSC_ILi32EEEEEEEEENS_6half_tESM_NSA_8TiledMMAINSA_8MMA_AtomIJNSA_26SM100_MMA_F16BF16_2x1SM_SSISM_SM_fLi256ELi128ELNSA_4UMMA5MajorE0ELSR_0ELNSQ_7ScaleInE0ELSS_0EEEEEENSA_6LayoutINSB_IJSE_SE_SE_EEENSB_IJNSC_ILi0EEESX_SX_EEEEENSB_IJNSA_10UnderscoreES10_S10_EEEEENS7_6detail27Sm100ImplicitGemmTileTraitsINSA_25SM100_TMA_2SM_LOAD_IM2COLENSA_14ComposedLayoutINSA_7SwizzleILi2ELi4ELi3EEENSA_18smem_ptr_flag_bitsILi16EEENSV_INSB_IJNSC_ILi8EEESJ_EEENSB_IJSJ_SE_EEEEEEEvEENS14_INSA_18SM100_TMA_2SM_LOADES1F_vEEEENS_8epilogue10collective18CollectiveEpilogueINS1K_23Sm100TmaWarpSpecializedILi4ELi2ELi32ELb1ELb0EEEJNSB_IJSI_SI_SK_EEENSB_IJNSV_ISI_SE_EENSV_ISJ_SE_EEEEESM_NSB_IJNSB_IJlllEEESE_SX_EEESM_S1U_NS1K_6fusion15FusionCallbacksIS1O_NS1V_17LinearCombinationISM_fSM_fLNS_15FloatRoundStyleE2EEES1P_S1S_JEEENSA_5SM1004TMEM4LOAD26SM100_TMEM_LOAD_32dp32b32xENSA_20SM90_TMA_LOAD_IM2COLES1F_NSA_39AutoVectorizingCopyWithAssumedAlignmentILi128EEENSA_21SM90_TMA_STORE_IM2COLES1F_S27_S27_EEEvvEEEEvNT_6ParamsE --------------------------
	.section	.text._ZN7cutlass13device_kernelINS_4conv6kernel13ConvUniversalINS1_16ConvProblemShapeILNS1_8OperatorE0ELi2EEENS1_10collective14CollectiveConvINS1_47MainloopSm100TmaUmmaWarpSpecializedImplicitGemmILS5_0ELi16ELi2ELi1ELi2EN4cute5tupleIJNSA_1CILi2EEENSC_ILi1EEESE_EEEEENSB_IJNSC_ILi256EEENSC_ILi128EEENSB_IJNSC_ILi32EEEEEEEEENS_6half_tESM_NSA_8TiledMMAINSA_8MMA_AtomIJNSA_26SM100_MMA_F16BF16_2x1SM_SSISM_SM_fLi256ELi128ELNSA_4UMMA5MajorE0ELSR_0ELNSQ_7ScaleInE0ELSS_0EEEEEENSA_6LayoutINSB_IJSE_SE_SE_EEENSB_IJNSC_ILi0EEESX_SX_EEEEENSB_IJNSA_10UnderscoreES10_S10_EEEEENS7_6detail27Sm100ImplicitGemmTileTraitsINSA_25SM100_TMA_2SM_LOAD_IM2COLENSA_14ComposedLayoutINSA_7SwizzleILi2ELi4ELi3EEENSA_18smem_ptr_flag_bitsILi16EEENSV_INSB_IJNSC_ILi8EEESJ_EEENSB_IJSJ_SE_EEEEEEEvEENS14_INSA_18SM100_TMA_2SM_LOADES1F_vEEEENS_8epilogue10collective18CollectiveEpilogueINS1K_23Sm100TmaWarpSpecializedILi4ELi2ELi32ELb1ELb0EEEJNSB_IJSI_SI_SK_EEENSB_IJNSV_ISI_SE_EENSV_ISJ_SE_EEEEESM_NSB_IJNSB_IJlllEEESE_SX_EEESM_S1U_NS1K_6fusion15FusionCallbacksIS1O_NS1V_17LinearCombinationISM_fSM_fLNS_15FloatRoundStyleE2EEES1P_S1S_JEEENSA_5SM1004TMEM4LOAD26SM100_TMEM_LOAD_32dp32b32xENSA_20SM90_TMA_LOAD_IM2COLES1F_NSA_39AutoVectorizingCopyWithAssumedAlignmentILi128EEENSA_21SM90_TMA_STORE_IM2COLES1F_S27_S27_EEEvvEEEEvNT_6ParamsE,"ax",@progbits
	.align	128
.text._ZN7cutlass13device_kernelINS_4conv6kernel13ConvUniversalINS1_16ConvProblemShapeILNS1_8OperatorE0ELi2EEENS1_10collective14CollectiveConvINS1_47MainloopSm100TmaUmmaWarpSpecializedImplicitGemmILS5_0ELi16ELi2ELi1ELi2EN4cute5tupleIJNSA_1CILi2EEENSC_ILi1EEESE_EEEEENSB_IJNSC_ILi256EEENSC_ILi128EEENSB_IJNSC_ILi32EEEEEEEEENS_6half_tESM_NSA_8TiledMMAINSA_8MMA_AtomIJNSA_26SM100_MMA_F16BF16_2x1SM_SSISM_SM_fLi256ELi128ELNSA_4UMMA5MajorE0ELSR_0ELNSQ_7ScaleInE0ELSS_0EEEEEENSA_6LayoutINSB_IJSE_SE_SE_EEENSB_IJNSC_ILi0EEESX_SX_EEEEENSB_IJNSA_10UnderscoreES10_S10_EEEEENS7_6detail27Sm100ImplicitGemmTileTraitsINSA_25SM100_TMA_2SM_LOAD_IM2COLENSA_14ComposedLayoutINSA_7SwizzleILi2ELi4ELi3EEENSA_18smem_ptr_flag_bitsILi16EEENSV_INSB_IJNSC_ILi8EEESJ_EEENSB_IJSJ_SE_EEEEEEEvEENS14_INSA_18SM100_TMA_2SM_LOADES1F_vEEEENS_8epilogue10collective18CollectiveEpilogueINS1K_23Sm100TmaWarpSpecializedILi4ELi2ELi32ELb1ELb0EEEJNSB_IJSI_SI_SK_EEENSB_IJNSV_ISI_SE_EENSV_ISJ_SE_EEEEESM_NSB_IJNSB_IJlllEEESE_SX_EEESM_S1U_NS1K_6fusion15FusionCallbacksIS1O_NS1V_17LinearCombinationISM_fSM_fLNS_15FloatRoundStyleE2EEES1P_S1S_JEEENSA_5SM1004TMEM4LOAD26SM100_TMEM_LOAD_32dp32b32xENSA_20SM90_TMA_LOAD_IM2COLES1F_NSA_39AutoVectorizingCopyWithAssumedAlignmentILi128EEENSA_21SM90_TMA_STORE_IM2COLES1F_S27_S27_EEEvvEEEEvNT_6ParamsE:
        .type           _ZN7cutlass13device_kernelINS_4conv6kernel13ConvUniversalINS1_16ConvProblemShapeILNS1_8OperatorE0ELi2EEENS1_10collective14CollectiveConvINS1_47MainloopSm100TmaUmmaWarpSpecializedImplicitGemmILS5_0ELi16ELi2ELi1ELi2EN4cute5tupleIJNSA_1CILi2EEENSC_ILi1EEESE_EEEEENSB_IJNSC_ILi256EEENSC_ILi128EEENSB_IJNSC_ILi32EEEEEEEEENS_6half_tESM_NSA_8TiledMMAINSA_8MMA_AtomIJNSA_26SM100_MMA_F16BF16_2x1SM_SSISM_SM_fLi256ELi128ELNSA_4UMMA5MajorE0ELSR_0ELNSQ_7ScaleInE0ELSS_0EEEEEENSA_6LayoutINSB_IJSE_SE_SE_EEENSB_IJNSC_ILi0EEESX_SX_EEEEENSB_IJNSA_10UnderscoreES10_S10_EEEEENS7_6detail27Sm100ImplicitGemmTileTraitsINSA_25SM100_TMA_2SM_LOAD_IM2COLENSA_14ComposedLayoutINSA_7SwizzleILi2ELi4ELi3EEENSA_18smem_ptr_flag_bitsILi16EEENSV_INSB_IJNSC_ILi8EEESJ_EEENSB_IJSJ_SE_EEEEEEEvEENS14_INSA_18SM100_TMA_2SM_LOADES1F_vEEEENS_8epilogue10collective18CollectiveEpilogueINS1K_23Sm100TmaWarpSpecializedILi4ELi2ELi32ELb1ELb0EEEJNSB_IJSI_SI_SK_EEENSB_IJNSV_ISI_SE_EENSV_ISJ_SE_EEEEESM_NSB_IJNSB_IJlllEEESE_SX_EEESM_S1U_NS1K_6fusion15FusionCallbacksIS1O_NS1V_17LinearCombinationISM_fSM_fLNS_15FloatRoundStyleE2EEES1P_S1S_JEEENSA_5SM1004TMEM4LOAD26SM100_TMEM_LOAD_32dp32b32xENSA_20SM90_TMA_LOAD_IM2COLES1F_NSA_39AutoVectorizingCopyWithAssumedAlignmentILi128EEENSA_21SM90_TMA_STORE_IM2COLES1F_S27_S27_EEEvvEEEEvNT_6ParamsE,@function
        .size           _ZN7cutlass13device_kernelINS_4conv6kernel13ConvUniversalINS1_16ConvProblemShapeILNS1_8OperatorE0ELi2EEENS1_10collective14CollectiveConvINS1_47MainloopSm100TmaUmmaWarpSpecializedImplicitGemmILS5_0ELi16ELi2ELi1ELi2EN4cute5tupleIJNSA_1CILi2EEENSC_ILi1EEESE_EEEEENSB_IJNSC_ILi256EEENSC_ILi128EEENSB_IJNSC_ILi32EEEEEEEEENS_6half_tESM_NSA_8TiledMMAINSA_8MMA_AtomIJNSA_26SM100_MMA_F16BF16_2x1SM_SSISM_SM_fLi256ELi128ELNSA_4UMMA5MajorE0ELSR_0ELNSQ_7ScaleInE0ELSS_0EEEEEENSA_6LayoutINSB_IJSE_SE_SE_EEENSB_IJNSC_ILi0EEESX_SX_EEEEENSB_IJNSA_10UnderscoreES10_S10_EEEEENS7_6detail27Sm100ImplicitGemmTileTraitsINSA_25SM100_TMA_2SM_LOAD_IM2COLENSA_14ComposedLayoutINSA_7SwizzleILi2ELi4ELi3EEENSA_18smem_ptr_flag_bitsILi16EEENSV_INSB_IJNSC_ILi8EEESJ_EEENSB_IJSJ_SE_EEEEEEEvEENS14_INSA_18SM100_TMA_2SM_LOADES1F_vEEEENS_8epilogue10collective18CollectiveEpilogueINS1K_23Sm100TmaWarpSpecializedILi4ELi2ELi32ELb1ELb0EEEJNSB_IJSI_SI_SK_EEENSB_IJNSV_ISI_SE_EENSV_ISJ_SE_EEEEESM_NSB_IJNSB_IJlllEEESE_SX_EEESM_S1U_NS1K_6fusion15FusionCallbacksIS1O_NS1V_17LinearCombinationISM_fSM_fLNS_15FloatRoundStyleE2EEES1P_S1S_JEEENSA_5SM1004TMEM4LOAD26SM100_TMEM_LOAD_32dp32b32xENSA_20SM90_TMA_LOAD_IM2COLES1F_NSA_39AutoVectorizingCopyWithAssumedAlignmentILi128EEENSA_21SM90_TMA_STORE_IM2COLES1F_S27_S27_EEEvvEEEEvNT_6ParamsE,(.L_x_224 - _ZN7cutlass13device_kernelINS_4conv6kernel13ConvUniversalINS1_16ConvProblemShapeILNS1_8OperatorE0ELi2EEENS1_10collective14CollectiveConvINS1_47MainloopSm100TmaUmmaWarpSpecializedImplicitGemmILS5_0ELi16ELi2ELi1ELi2EN4cute5tupleIJNSA_1CILi2EEENSC_ILi1EEESE_EEEEENSB_IJNSC_ILi256EEENSC_ILi128EEENSB_IJNSC_ILi32EEEEEEEEENS_6half_tESM_NSA_8TiledMMAINSA_8MMA_AtomIJNSA_26SM100_MMA_F16BF16_2x1SM_SSISM_SM_fLi256ELi128ELNSA_4UMMA5MajorE0ELSR_0ELNSQ_7ScaleInE0ELSS_0EEEEEENSA_6LayoutINSB_IJSE_SE_SE_EEENSB_IJNSC_ILi0EEESX_SX_EEEEENSB_IJNSA_10UnderscoreES10_S10_EEEEENS7_6detail27Sm100ImplicitGemmTileTraitsINSA_25SM100_TMA_2SM_LOAD_IM2COLENSA_14ComposedLayoutINSA_7SwizzleILi2ELi4ELi3EEENSA_18smem_ptr_flag_bitsILi16EEENSV_INSB_IJNSC_ILi8EEESJ_EEENSB_IJSJ_SE_EEEEEEEvEENS14_INSA_18SM100_TMA_2SM_LOADES1F_vEEEENS_8epilogue10collective18CollectiveEpilogueINS1K_23Sm100TmaWarpSpecializedILi4ELi2ELi32ELb1ELb0EEEJNSB_IJSI_SI_SK_EEENSB_IJNSV_ISI_SE_EENSV_ISJ_SE_EEEEESM_NSB_IJNSB_IJlllEEESE_SX_EEESM_S1U_NS1K_6fusion15FusionCallbacksIS1O_NS1V_17LinearCombinationISM_fSM_fLNS_15FloatRoundStyleE2EEES1P_S1S_JEEENSA_5SM1004TMEM4LOAD26SM100_TMEM_LOAD_32dp32b32xENSA_20SM90_TMA_LOAD_IM2COLES1F_NSA_39AutoVectorizingCopyWithAssumedAlignmentILi128EEENSA_21SM90_TMA_STORE_IM2COLES1F_S27_S27_EEEvvEEEEvNT_6ParamsE)
        .other          _ZN7cutlass13device_kernelINS_4conv6kernel13ConvUniversalINS1_16ConvProblemShapeILNS1_8OperatorE0ELi2EEENS1_10collective14CollectiveConvINS1_47MainloopSm100TmaUmmaWarpSpecializedImplicitGemmILS5_0ELi16ELi2ELi1ELi2EN4cute5tupleIJNSA_1CILi2EEENSC_ILi1EEESE_EEEEENSB_IJNSC_ILi256EEENSC_ILi128EEENSB_IJNSC_ILi32EEEEEEEEENS_6half_tESM_NSA_8TiledMMAINSA_8MMA_AtomIJNSA_26SM100_MMA_F16BF16_2x1SM_SSISM_SM_fLi256ELi128ELNSA_4UMMA5MajorE0ELSR_0ELNSQ_7ScaleInE0ELSS_0EEEEEENSA_6LayoutINSB_IJSE_SE_SE_EEENSB_IJNSC_ILi0EEESX_SX_EEEEENSB_IJNSA_10UnderscoreES10_S10_EEEEENS7_6detail27Sm100ImplicitGemmTileTraitsINSA_25SM100_TMA_2SM_LOAD_IM2COLENSA_14ComposedLayoutINSA_7SwizzleILi2ELi4ELi3EEENSA_18smem_ptr_flag_bitsILi16EEENSV_INSB_IJNSC_ILi8EEESJ_EEENSB_IJSJ_SE_EEEEEEEvEENS14_INSA_18SM100_TMA_2SM_LOADES1F_vEEEENS_8epilogue10collective18CollectiveEpilogueINS1K_23Sm100TmaWarpSpecializedILi4ELi2ELi32ELb1ELb0EEEJNSB_IJSI_SI_SK_EEENSB_IJNSV_ISI_SE_EENSV_ISJ_SE_EEEEESM_NSB_IJNSB_IJlllEEESE_SX_EEESM_S1U_NS1K_6fusion15FusionCallbacksIS1O_NS1V_17LinearCombinationISM_fSM_fLNS_15FloatRoundStyleE2EEES1P_S1S_JEEENSA_5SM1004TMEM4LOAD26SM100_TMEM_LOAD_32dp32b32xENSA_20SM90_TMA_LOAD_IM2COLES1F_NSA_39AutoVectorizingCopyWithAssumedAlignmentILi128EEENSA_21SM90_TMA_STORE_IM2COLES1F_S27_S27_EEEvvEEEEvNT_6ParamsE,@"STO_CUDA_ENTRY STV_DEFAULT"
_ZN7cutlass13device_kernelINS_4conv6kernel13ConvUniversalINS1_16ConvProblemShapeILNS1_8OperatorE0ELi2EEENS1_10collective14CollectiveConvINS1_47MainloopSm100TmaUmmaWarpSpecializedImplicitGemmILS5_0ELi16ELi2ELi1ELi2EN4cute5tupleIJNSA_1CILi2EEENSC_ILi1EEESE_EEEEENSB_IJNSC_ILi256EEENSC_ILi128EEENSB_IJNSC_ILi32EEEEEEEEENS_6half_tESM_NSA_8TiledMMAINSA_8MMA_AtomIJNSA_26SM100_MMA_F16BF16_2x1SM_SSISM_SM_fLi256ELi128ELNSA_4UMMA5MajorE0ELSR_0ELNSQ_7ScaleInE0ELSS_0EEEEEENSA_6LayoutINSB_IJSE_SE_SE_EEENSB_IJNSC_ILi0EEESX_SX_EEEEENSB_IJNSA_10UnderscoreES10_S10_EEEEENS7_6detail27Sm100ImplicitGemmTileTraitsINSA_25SM100_TMA_2SM_LOAD_IM2COLENSA_14ComposedLayoutINSA_7SwizzleILi2ELi4ELi3EEENSA_18smem_ptr_flag_bitsILi16EEENSV_INSB_IJNSC_ILi8EEESJ_EEENSB_IJSJ_SE_EEEEEEEvEENS14_INSA_18SM100_TMA_2SM_LOADES1F_vEEEENS_8epilogue10collective18CollectiveEpilogueINS1K_23Sm100TmaWarpSpecializedILi4ELi2ELi32ELb1ELb0EEEJNSB_IJSI_SI_SK_EEENSB_IJNSV_ISI_SE_EENSV_ISJ_SE_EEEEESM_NSB_IJNSB_IJlllEEESE_SX_EEESM_S1U_NS1K_6fusion15FusionCallbacksIS1O_NS1V_17LinearCombinationISM_fSM_fLNS_15FloatRoundStyleE2EEES1P_S1S_JEEENSA_5SM1004TMEM4LOAD26SM100_TMEM_LOAD_32dp32b32xENSA_20SM90_TMA_LOAD_IM2COLES1F_NSA_39AutoVectorizingCopyWithAssumedAlignmentILi128EEENSA_21SM90_TMA_STORE_IM2COLES1F_S27_S27_EEEvvEEEEvNT_6ParamsE:
[----:B------:R-:W1:Y:S01]  /*0000*/  LDC R1, c[0x0][0x37c] ;  /* 0x0000df00ff017b82 */ /* 0x000e620000000800 */
[----:B------:R-:W2:Y:S01]  /*0010*/  S2R R85, SR_TID.X ;  /* 0x0000000000557919 */ /* 0x000ea20000002100 */
[----:B------:R-:W3:Y:S06]  /*0020*/  LDCU.64 UR8, c[0x0][0x890] ;  /* 0x00011200ff0877ac */ /* 0x000eec0008000a00 */
[----:B------:R-:W4:Y:S01]  /*0030*/  S2UR UR4, SR_CgaCtaId ;  /* 0x00000000000479c3 */ /* 0x000f220000008800 */
[----:B-1----:R-:W-:Y:S01]  /*0040*/  VIADD R1, R1, 0xfffffff8 ;  /* 0xfffffff801017836 */ /* 0x002fe20000000000 */
[----:B------:R-:W-:-:S02]  /*0050*/  PRMT R87, RZ, 0x7610, R87 ;  /* 0x00007610ff577816 */ /* 0x000fc40000000057 */
[----:B------:R-:W-:Y:S02]  /*0060*/  ELECT P1, URZ, PT ;  /* 0x0000000000ff782f */ /* 0x000fe40003820000 */
[----:B------:R-:W-:Y:S01]  /*0070*/  R2UR UR48, R1 ;  /* 0x00000000013072ca */ /* 0x000fe200000e0000 */
[----:B---3--:R-:W-:-:S04]  /*0080*/  UISETP.NE.U32.AND UP0, UPT, UR8, URZ, UPT ;  /* 0x000000ff0800728c */ /* 0x008fc8000bf05070 */
[----:B------:R-:W-:Y:S02]  /*0090*/  UISETP.NE.AND.EX UP0, UPT, UR9, URZ, UPT, UP0 ;  /* 0x000000ff0900728c */ /* 0x000fe4000bf05300 */
[----:B----4-:R-:W-:Y:S02]  /*00a0*/  ULOP3.LUT UR31, UR4, 0x1, URZ, 0xc0, !UPT ;  /* 0x00000001041f7892 */ /* 0x010fe4000f8ec0ff */
[----:B------:R-:W-:Y:S01]  /*00b0*/  ULOP3.LUT UR30, UR4, 0x1, URZ, 0x3c, !UPT ;  /* 0x00000001041e7892 */ /* 0x000fe2000f8e3cff */
[----:B--2---:R-:W-:-:S05]  /*00c0*/  SHF.R.U32.HI R88, RZ, 0x5, R85 ;  /* 0x00000005ff587819 */ /* 0x004fca0000011655 */
[----:B------:R-:W1:Y:S02]  /*00d0*/  SHFL.IDX PT, R0, R88, RZ, 0x1f ;  /* 0x00001fff58007589 */ /* 0x000e6400000e0000 */
[----:B-1----:R-:W-:Y:S01]  /*00e0*/  R2UR UR18, R0 ;  /* 0x00000000001272ca */ /* 0x002fe200000e0000 */
[----:B------:R-:W-:-:S14]  /*00f0*/  BRA.U UP0, `(.L_x_0) ;  /* 0x0000000100307547 */ /* 0x000fdc000b800000 */
[----:B------:R-:W1:Y:S02]  /*0100*/  LDCU.64 UR4, c[0x0][0x888] ;  /* 0x00011100ff0477ac */ /* 0x000e640008000a00 */
[----:B-1----:R-:W-:-:S04]  /*0110*/  UISETP.NE.U32.AND UP0, UPT, UR4, URZ, UPT ;  /* 0x000000ff0400728c */ /* 0x002fc8000bf05070 */
[----:B------:R-:W-:-:S09]  /*0120*/  UISETP.NE.AND.EX UP0, UPT, UR5, URZ, UPT, UP0 ;  /* 0x000000ff0500728c */ /* 0x000fd2000bf05300 */
[----:B------:R-:W-:Y:S05]  /*0130*/  BRA.U !UP0, `(.L_x_1) ;  /* 0x0000000108147547 */ /* 0x000fea000b800000 */
[----:B------:R-:W1:Y:S01]  /*0140*/  LDC.64 R2, c[0x0][0x888] ;  /* 0x00022200ff027b82 */ /* 0x000e620000000a00 */
[----:B------:R-:W1:Y:S02]  /*0150*/  LDCU.64 UR4, c[0x0][0x358] ;  /* 0x00006b00ff0477ac */ /* 0x000e640008000a00 */
[----:B-1----:R1:W5:Y:S01]  /*0160*/  LDG.E R41, desc[UR4][R2.64] ;  /* 0x0000000402297981 */ /* 0x002362000c1e1900 */
[----:B------:R-:W-:Y:S01]  /*0170*/  HFMA2 R87, -RZ, RZ, 0, 5.9604644775390625e-08 ;  /* 0x00000001ff577431 */ /* 0x000fe200000001ff */
[----:B------:R-:W-:Y:S05]  /*0180*/  BRA `(.L_x_0) ;  /* 0x00000000000c7947 */ /* 0x000fea0003800000 */
.L_x_1:
[----:B------:R-:W1:Y:S01]  /*0190*/  LDCU UR4, c[0x0][0x880] ;  /* 0x00011000ff0477ac */ /* 0x000e620008000800 */
[----:B------:R-:W-:Y:S01]  /*01a0*/  HFMA2 R87, -RZ, RZ, 0, 5.9604644775390625e-08 ;  /* 0x00000001ff577431 */ /* 0x000fe200000001ff */
[----:B-1----:R-:W-:-:S07]  /*01b0*/  MOV R41, UR4 ;  /* 0x0000000400297c02 */ /* 0x002fce0008000f00 */
.L_x_0:
[----:B------:R-:W2:Y:S02]  /*01c0*/  LDCU.64 UR4, c[0x0][0x8b0] ;  /* 0x00011600ff0477ac */ /* 0x000ea40008000a00 */
[----:B--2---:R-:W-:-:S04]  /*01d0*/  UISETP.NE.U32.AND UP0, UPT, UR4, URZ, UPT ;  /* 0x000000ff0400728c */ /* 0x004fc8000bf05070 */
[----:B------:R-:W-:-:S09]  /*01e0*/  UISETP.NE.AND.EX UP0, UPT, UR5, URZ, UPT, UP0 ;  /* 0x000000ff0500728c */ /* 0x000fd2000bf05300 */
[----:B------:R-:W-:Y:S05]  /*01f0*/  BRA.U UP0, `(.L_x_2) ;  /* 0x0000000100287547 */ /* 0x000fea000b800000 */
[----:B------:R-:W2:Y:S02]  /*0200*/  LDCU.64 UR4, c[0x0][0x8a8] ;  /* 0x00011500ff0477ac */ /* 0x000ea40008000a00 */
[----:B--2---:R-:W-:-:S04]  /*0210*/  UISETP.NE.U32.AND UP0, UPT, UR4, URZ, UPT ;  /* 0x000000ff0400728c */ /* 0x004fc8000bf05070 */
[----:B------:R-:W-:-:S09]  /*0220*/  UISETP.NE.AND.EX UP0, UPT, UR5, URZ, UPT, UP0 ;  /* 0x000000ff0500728c */ /* 0x000fd2000bf05300 */
[----:B------:R-:W-:Y:S05]  /*0230*/  BRA.U !UP0, `(.L_x_3) ;  /* 0x0000000108107547 */ /* 0x000fea000b800000 */
[----:B------:R-:W2:Y:S01]  /*0240*/  LDC.64 R38, c[0x0][0x8a8] ;  /* 0x00022a00ff267b82 */ /* 0x000ea20000000a00 */
[----:B------:R-:W2:Y:S02]  /*0250*/  LDCU.64 UR4, c[0x0][0x358] ;  /* 0x00006b00ff0477ac */ /* 0x000ea40008000a00 */
[----:B--2---:R2:W5:Y:S01]  /*0260*/  LDG.E R38, desc[UR4][R38.64] ;  /* 0x0000000426267981 */ /* 0x004562000c1e1900 */
[----:B------:R-:W-:Y:S05]  /*0270*/  BRA `(.L_x_2) ;  /* 0x0000000000087947 */ /* 0x000fea0003800000 */
.L_x_3:
[----:B------:R-:W2:Y:S02]  /*0280*/  LDCU UR4, c[0x0][0x8a0] ;  /* 0x00011400ff0477ac */ /* 0x000ea40008000800 */
[----:B--2---:R-:W-:Y:S02]  /*0290*/  MOV R38, UR4 ;  /* 0x0000000400267c02 */ /* 0x004fe40008000f00 */
.L_x_2:
[----:B------:R-:W-:Y:S01]  /*02a0*/  IMAD.U32 R0, RZ, RZ, UR18 ;  /* 0x00000012ff007e24 */ /* 0x000fe2000f8e00ff */
[----:B------:R-:W-:Y:S04]  /*02b0*/  BSSY.RECONVERGENT B0, `(.L_x_4) ;  /* 0x000000c000007945 */ /* 0x000fe80003800200 */
[C---:B------:R-:W-:Y:S02]  /*02c0*/  ISETP.NE.OR P2, PT, R0.reuse, 0x1, !P1 ;  /* 0x000000010000780c */ /* 0x040fe40004f45670 */
[----:B------:R-:W-:-:S11]  /*02d0*/  ISETP.NE.OR P0, PT, R0, 0x3, !P1 ;  /* 0x000000030000780c */ /* 0x000fd60004f05670 */
[----:B------:R-:W-:Y:S05]  /*02e0*/  @P2 BRA `(.L_x_5) ;  /* 0x0000000000202947 */ /* 0x000fea0003800000 */
[----:B------:R-:W3:Y:S02]  /*02f0*/  LDCU.64 UR4, c[0x0][0x348] ;  /* 0x00006900ff0477ac */ /* 0x000ee40008000a00 */
[----:B---3--:R-:W-:Y:S02]  /*0300*/  UIADD3 UR6, UP1, UPT, UR4, 0x80, URZ ;  /* 0x0000008004067890 */ /* 0x008fe4000ff3e0ff */
[----:B------:R-:W-:Y:S02]  /*0310*/  UIADD3 UR4, UP0, UPT, UR4, 0x180, URZ ;  /* 0x0000018004047890 */ /* 0x000fe4000ff1e0ff */
[----:B------:R-:W-:Y:S02]  /*0320*/  UIADD3.X UR7, UPT, UPT, URZ, UR5, URZ, UP1, !UPT ;  /* 0x00000005ff077290 */ /* 0x000fe40008ffe4ff */
[----:B------:R-:W-:-:S07]  /*0330*/  UIADD3.X UR5, UPT, UPT, URZ, UR5, URZ, UP0, !UPT ;  /* 0x00000005ff057290 */ /* 0x000fce00087fe4ff */
[----:B------:R3:W-:Y:S02]  /*0340*/  UTMACCTL.PF [UR6] ;  /* 0x00000000060079b9 */ /* 0x0007e40008040000 */
[----:B------:R3:W-:Y:S02]  /*0350*/  UTMACCTL.PF [UR4] ;  /* 0x00000000040079b9 */ /* 0x0007e40008040000 */
[----:B---3--:R-:W-:Y:S01]  /*0360*/  NOP ;  /* 0x0000000000007918 */ /* 0x008fe20000000000 */
.L_x_5:
[----:B------:R-:W-:Y:S05]  /*0370*/  BSYNC.RECONVERGENT B0 ;  /* 0x0000000000007941 */ /* 0x000fea0003800200 */
.L_x_4:
[----:B------:R-:W-:Y:S04]  /*0380*/  BSSY.RECONVERGENT B0, `(.L_x_6) ;  /* 0x000000a000007945 */ /* 0x000fe80003800200 */
        /* <DEDUP_REMOVED lines=9> */
.L_x_7:
[----:B------:R-:W-:Y:S05]  /*0420*/  BSYNC.RECONVERGENT B0 ;  /* 0x0000000000007941 */ /* 0x000fea0003800200 */
.L_x_6:
[----:B------:R-:W3:Y:S01]  /*0430*/  LDCU.64 UR4, c[0x0][0x888] ;  /* 0x00011100ff0477ac */ /* 0x000ee20008000a00 */
[----:B------:R-:W-:Y:S02]  /*0440*/  UISETP.EQ.U32.AND UP2, UPT, UR8, URZ, UPT ;  /* 0x000000ff0800728c */ /* 0x000fe4000bf42070 */
[----:B------:R-:W-:Y:S02]  /*0450*/  UPLOP3.LUT UP3, UPT, UPT, UPT, UPT, 0x80, 0x8 ;  /* 0x000000000008789c */ /* 0x000fe40003f6f070 */
[----:B---3--:R-:W-:-:S04]  /*0460*/  UISETP.NE.U32.AND UP0, UPT, UR4, URZ, UPT ;  /* 0x000000ff0400728c */ /* 0x008fc8000bf05070 */
[----:B------:R-:W-:-:S04]  /*0470*/  UISETP.NE.AND.EX UP1, UPT, UR5, URZ, UPT, UP0 ;  /* 0x000000ff0500728c */ /* 0x000fc8000bf25300 */
[----:B------:R-:W-:-:S04]  /*0480*/  UISETP.EQ.OR.EX UP4, UPT, UR9, URZ, !UP1, UP2 ;  /* 0x000000ff0900728c */ /* 0x000fc8000cf82720 */
[----:B------:R-:W-:-:S06]  /*0490*/  UP2UR UR4, UPR, URZ, 0x10 ;  /* 0x00000010ff047883 */ /* 0x000fcc0008000000 */
[----:B------:R-:W-:Y:S01]  /*04a0*/  MOV R97, UR4 ;  /* 0x0000000400617c02 */ /* 0x000fe20008000f00 */
[----:B------:R-:W-:Y:S06]  /*04b0*/  BRA.U !UP4, `(.L_x_8) ;  /* 0x000000010c207547 */ /* 0x000fec000b800000 */
[----:B------:R-:W-:Y:S01]  /*04c0*/  UISETP.NE.U32.AND UP2, UPT, UR8, URZ, UPT ;  /* 0x000000ff0800728c */ /* 0x000fe2000bf45070 */
[----:B-----5:R-:W-:Y:S01]  /*04d0*/  FSETP.NEU.AND P0, PT, R41, RZ, PT ;  /* 0x000000ff2900720b */ /* 0x020fe20003f0d000 */
[----:B------:R-:W-:Y:S02]  /*04e0*/  USEL UR4, URZ, 0xffffffff, UP1 ;  /* 0xffffffffff047887 */ /* 0x000fe40008800000 */
[----:B------:R-:W-:-:S10]  /*04f0*/  UISETP.NE.AND.EX UP2, UPT, UR9, URZ, UPT, UP2 ;  /* 0x000000ff0900728c */ /* 0x000fd4000bf45320 */
[----:B------:R-:W-:Y:S01]  /*0500*/  VOTEU.ANY UP0, P0 ;  /* 0x0000000000ff7886 */ /* 0x000fe20000000100 */
[----:B------:R-:W-:-:S04]  /*0510*/  @!UP2 USEL UR4, URZ, 0xffffffff, UP0 ;  /* 0xffffffffff04a887 */ /* 0x000fc80008000000 */
[----:B------:R-:W-:-:S04]  /*0520*/  ULOP3.LUT UR4, UR4, 0x1, URZ, 0xc0, !UPT ;  /* 0x0000000104047892 */ /* 0x000fc8000f8ec0ff */
[----:B------:R-:W-:-:S11]  /*0530*/  UISETP.NE.U32.AND UP3, UPT, UR4, 0x1, UPT ;  /* 0x000000010400788c */ /* 0x000fd6000bf65070 */
.L_x_8:
[----:B------:R-:W3:Y:S01]  /*0540*/  SHFL.IDX PT, R0, R88, RZ, 0x1f ;  /* 0x00001fff58007589 */ /* 0x000ee200000e0000 */
[----:B------:R-:W-:Y:S02]  /*0550*/  UISETP.NE.AND UP5, UPT, UR18, 0x2, UPT ;  /* 0x000000021200788c */ /* 0x000fe4000bfa5270 */
[----:B------:R-:W-:Y:S02]  /*0560*/  UISETP.NE.AND UP0, UPT, UR18, 0x2, UPT ;  /* 0x000000021200788c */ /* 0x000fe4000bf05270 */
[----:B------:R-:W-:Y:S02]  /*0570*/  UISETP.NE.OR UP2, UPT, UR31, URZ, UP5 ;  /* 0x000000ff1f00728c */ /* 0x000fe4000af45670 */
[----:B------:R-:W-:-:S04]  /*0580*/  USEL UR62, URZ, 0x1, UP0 ;  /* 0x00000001ff3e7887 */ /* 0x000fc80008000000 */
[----:B------:R-:W-:Y:S02]  /*0590*/  PLOP3.LUT P3, PT, P1, PT, UP2, 0xae, 0xea ;  /* 0x0000000000ea781c */ /* 0x000fe40000f6f52e */
[----:B---3--:R-:W-:-:S13]  /*05a0*/  ISETP.NE.AND P0, PT, R0, RZ, PT ;  /* 0x000000ff0000720c */ /* 0x008fda0003f05270 */
[----:B------:R-:W-:Y:S05]  /*05b0*/  @P0 BRA `(.L_x_9) ;  /* 0x0000000000b40947 */ /* 0x000fea0003800000 */
[----:B------:R-:W-:Y:S01]  /*05c0*/  ELECT P0, URZ, PT ;  /* 0x0000000000ff782f */ /* 0x000fe20003800000 */
[----:B------:R-:W-:-:S12]  /*05d0*/  BSSY.RECONVERGENT B0, `(.L_x_9) ;  /* 0x000002b000007945 */ /* 0x000fd80003800200 */
[----:B------:R-:W-:Y:S05]  /*05e0*/  @!P0 BRA `(.L_x_10) ;  /* 0x0000000000a48947 */ /* 0x000fea0003800000 */
[----:B------:R-:W3:Y:S01]  /*05f0*/  S2UR UR5, SR_CgaCtaId ;  /* 0x00000000000579c3 */ /* 0x000ee20000008800 */
[----:B------:R-:W-:Y:S01]  /*0600*/  UMOV UR4, 0x400 ;  /* 0x0000040000047882 */ /* 0x000fe20000000000 */
[----:B------:R-:W-:Y:S02]  /*0610*/  UMOV UR6, 0x1 ;  /* 0x0000000100067882 */ /* 0x000fe40000000000 */
[----:B------:R-:W-:-:S04]  /*0620*/  UIADD3 UR6, UPT, UPT, -UR6, 0x100000, URZ ;  /* 0x0010000006067890 */ /* 0x000fc8000fffe1ff */
[----:B------:R-:W-:Y:S02]  /*0630*/  USHF.L.U32 UR7, UR6, 0xb, URZ ;  /* 0x0000000b06077899 */ /* 0x000fe400080006ff */
[----:B------:R-:W-:Y:S02]  /*0640*/  USHF.L.U32 UR6, UR6, 0x1, URZ ;  /* 0x0000000106067899 */ /* 0x000fe400080006ff */
[----:B---3--:R-:W-:Y:S01]  /*0650*/  ULEA UR4, UR5, UR4, 0x18 ;  /* 0x0000000405047291 */ /* 0x008fe2000f8ec0ff */
[----:B------:R-:W3:Y:S11]  /*0660*/  FENCE.VIEW.ASYNC.S ;  /* 0x00000000000073c6 */ /* 0x000ef60000000000 */
[----:B---3--:R3:W4:Y:S01]  /*0670*/  SYNCS.EXCH.64 URZ, [UR4], UR6 ;  /* 0x0000000604ff75b2 */ /* 0x0087220008000100 */
[----:B------:R3:W1:Y:S01]  /*0680*/  SYNCS.EXCH.64 URZ, [UR4+0x80], UR6 ;  /* 0x0000800604ff75b2 */ /* 0x0006620008000100 */
        /* <DEDUP_REMOVED lines=29> */
[----:B------:R3:W1:Y:S02]  /*0860*/  SYNCS.EXCH.64 URZ, [UR4+0xf8], UR6 ;  /* 0x0000f80604ff75b2 */ /* 0x0006640008000100 */
[----:B---34-:R-:W-:Y:S01]  /*0870*/  NOP ;  /* 0x0000000000007918 */ /* 0x018fe20000000000 */
.L_x_10:
[----:B------:R-:W-:Y:S05]  /*0880*/  BSYNC.RECONVERGENT B0 ;  /* 0x0000000000007941 */ /* 0x000fea0003800200 */
.L_x_9:
[----:B------:R-:W3:Y:S01]  /*0890*/  SHFL.IDX PT, R0, R88, RZ, 0x1f ;  /* 0x00001fff58007589 */ /* 0x000ee200000e0000 */
[----:B------:R-:W-:Y:S01]  /*08a0*/  NOP ;  /* 0x0000000000007918 */ /* 0x000fe20000000000 */
[----:B---3--:R-:W-:-:S13]  /*08b0*/  ISETP.NE.AND P0, PT, R0, 0x1, PT ;  /* 0x000000010000780c */ /* 0x008fda0003f05270 */
[----:B------:R-:W-:Y:S05]  /*08c0*/  @P0 BRA `(.L_x_11) ;  /* 0x0000000000580947 */ /* 0x000fea0003800000 */
[----:B------:R-:W3:Y:S01]  /*08d0*/  S2UR UR5, SR_CgaCtaId ;  /* 0x00000000000579c3 */ /* 0x000ee20000008800 */
[----:B------:R-:W-:Y:S01]  /*08e0*/  UMOV UR4, 0x400 ;  /* 0x0000040000047882 */ /* 0x000fe20000000000 */
[----:B------:R-:W-:Y:S01]  /*08f0*/  UMOV UR8, 0x20 ;  /* 0x0000002000087882 */ /* 0x000fe20000000000 */
[----:B------:R-:W-:Y:S01]  /*0900*/  UMOV UR6, 0x80 ;  /* 0x0000008000067882 */ /* 0x000fe20000000000 */
[----:B------:R-:W-:-:S04]  /*0910*/  UIADD3 UR8, UPT, UPT, -UR8, 0x100000, URZ ;  /* 0x0010000008087890 */ /* 0x000fc8000fffe1ff */
[----:B------:R-:W-:Y:S02]  /*0920*/  USHF.L.U32 UR9, UR8, 0xb, URZ ;  /* 0x0000000b08097899 */ /* 0x000fe400080006ff */
[----:B------:R-:W-:Y:S02]  /*0930*/  USHF.L.U32 UR8, UR8, 0x1, URZ ;  /* 0x0000000108087899 */ /* 0x000fe400080006ff */
[----:B------:R-:W-:-:S04]  /*0940*/  UIADD3 UR6, UPT, UPT, -UR6, 0x100000, URZ ;  /* 0x0010000006067890 */ /* 0x000fc8000fffe1ff */
[----:B------:R-:W-:Y:S02]  /*0950*/  USHF.L.U32 UR7, UR6, 0xb, URZ ;  /* 0x0000000b06077899 */ /* 0x000fe400080006ff */
[----:B------:R-:W-:Y:S01]  /*0960*/  USHF.L.U32 UR6, UR6, 0x1, URZ ;  /* 0x0000000106067899 */ /* 0x000fe200080006ff */
[----:B------:R-:W-:Y:S01]  /*0970*/  ELECT P0, URZ, PT ;  /* 0x0000000000ff782f */ /* 0x000fe20003800000 */
[----:B---3--:R-:W-:Y:S01]  /*0980*/  ULEA UR4, UR5, UR4, 0x18 ;  /* 0x0000000405047291 */ /* 0x008fe2000f8ec0ff */
[----:B------:R-:W3:Y:S11]  /*0990*/  FENCE.VIEW.ASYNC.S ;  /* 0x00000000000073c6 */ /* 0x000ef60000000000 */
[----:B---3--:R3:W4:Y:S01]  /*09a0*/  SYNCS.EXCH.64 URZ, [UR4+0x100], UR8 ;  /* 0x0001000804ff75b2 */ /* 0x0087220008000100 */
[----:B------:R3:W1:Y:S01]  /*09b0*/  SYNCS.EXCH.64 URZ, [UR4+0x120], UR6 ;  /* 0x0001200604ff75b2 */ /* 0x0006620008000100 */
[----:B------:R3:W1:Y:S01]  /*09c0*/  SYNCS.EXCH.64 URZ, [UR4+0x108], UR8 ;  /* 0x0001080804ff75b2 */ /* 0x0006620008000100 */
[----:B------:R3:W1:Y:S01]  /*09d0*/  SYNCS.EXCH.64 URZ, [UR4+0x128], UR6 ;  /* 0x0001280604ff75b2 */ /* 0x0006620008000100 */
[----:B------:R3:W1:Y:S01]  /*09e0*/  SYNCS.EXCH.64 URZ, [UR4+0x110], UR8 ;  /* 0x0001100804ff75b2 */ /* 0x0006620008000100 */
[----:B------:R3:W1:Y:S01]  /*09f0*/  SYNCS.EXCH.64 URZ, [UR4+0x130], UR6 ;  /* 0x0001300604ff75b2 */ /* 0x0006620008000100 */
[----:B------:R3:W1:Y:S01]  /*0a00*/  SYNCS.EXCH.64 URZ, [UR4+0x118], UR8 ;  /* 0x0001180804ff75b2 */ /* 0x0006620008000100 */
[----:B------:R3:W1:Y:S01]  /*0a10*/  SYNCS.EXCH.64 URZ, [UR4+0x138], UR6 ;  /* 0x0001380604ff75b2 */ /* 0x0006620008000100 */
[----:B------:R-:W-:Y:S01]  /*0a20*/  NOP ;  /* 0x0000000000007918 */ /* 0x000fe20000000000 */
.L_x_11:
[----:B------:R-:W2:Y:S01]  /*0a30*/  SHFL.IDX PT, R0, R88, RZ, 0x1f ;  /* 0x00001fff58007589 */ /* 0x000ea200000e0000 */
[----:B------:R-:W-:Y:S01]  /*0a40*/  NOP ;  /* 0x0000000000007918 */ /* 0x000fe20000000000 */
[----:B--2---:R-:W-:-:S13]  /*0a50*/  ISETP.NE.AND P0, PT, R0, 0x3, PT ;  /* 0x000000030000780c */ /* 0x004fda0003f05270 */
[----:B------:R-:W-:Y:S05]  /*0a60*/  @P0 BRA `(.L_x_12) ;  /* 0x0000000000300947 */ /* 0x000fea0003800000 */
[----:B------:R-:W2:Y:S01]  /*0a70*/  S2UR UR5, SR_CgaCtaId ;  /* 0x00000000000579c3 */ /* 0x000ea20000008800 */
[----:B---3--:R-:W-:Y:S01]  /*0a80*/  UMOV UR4, 0x400 ;  /* 0x0000040000047882 */ /* 0x008fe20000000000 */
[----:B------:R-:W-:Y:S01]  /*0a90*/  UMOV UR6, 0x20 ;  /* 0x0000002000067882 */ /* 0x000fe20000000000 */
[----:B------:R-:W-:Y:S01]  /*0aa0*/  ELECT P0, URZ, PT ;  /* 0x0000000000ff782f */ /* 0x000fe20003800000 */
[----:B------:R-:W-:-:S04]  /*0ab0*/  UIADD3 UR6, UPT, UPT, -UR6, 0x100000, URZ ;  /* 0x0010000006067890 */ /* 0x000fc8000fffe1ff */
[----:B------:R-:W-:Y:S02]  /*0ac0*/  USHF.L.U32 UR7, UR6, 0xb, URZ ;  /* 0x0000000b06077899 */ /* 0x000fe400080006ff */
[----:B------:R-:W-:Y:S02]  /*0ad0*/  USHF.L.U32 UR6, UR6, 0x1, URZ ;  /* 0x0000000106067899 */ /* 0x000fe400080006ff */
[----:B--2---:R-:W-:Y:S01]  /*0ae0*/  ULEA UR4, UR5, UR4, 0x18 ;  /* 0x0000000405047291 */ /* 0x004fe2000f8ec0ff */
[----:B------:R-:W2:Y:S11]  /*0af0*/  FENCE.VIEW.ASYNC.S ;  /* 0x00000000000073c6 */ /* 0x000eb60000000000 */
[----:B--2---:R2:W3:Y:S01]  /*0b00*/  SYNCS.EXCH.64 URZ, [UR4+0x140], UR6 ;  /* 0x0001400604ff75b2 */ /* 0x0044e20008000100 */
[----:B------:R2:W1:Y:S01]  /*0b10*/  SYNCS.EXCH.64 URZ, [UR4+0x148], UR6 ;  /* 0x0001480604ff75b2 */ /* 0x0004620008000100 */
[----:B------:R-:W-:Y:S01]  /*0b20*/  NOP ;  /* 0x0000000000007918 */ /* 0x000fe20000000000 */
.L_x_12:
[----:B------:R-:W4:Y:S01]  /*0b30*/  SHFL.IDX PT, R0, R88, RZ, 0x1f ;  /* 0x00001fff58007589 */ /* 0x000f2200000e0000 */
[----:B------:R-:W-:Y:S01]  /*0b40*/  NOP ;  /* 0x0000000000007918 */ /* 0x000fe20000000000 */
[----:B----4-:R-:W-:-:S13]  /*0b50*/  ISETP.NE.AND P0, PT, R0, 0x4, PT ;  /* 0x000000040000780c */ /* 0x010fda0003f05270 */
[----:B------:R-:W-:Y:S05]  /*0b60*/  @P0 BRA `(.L_x_13) ;  /* 0x0000000000440947 */ /* 0x000fea0003800000 */
[----:B------:R-:W4:Y:S01]  /*0b70*/  S2UR UR5, SR_CgaCtaId ;  /* 0x00000000000579c3 */ /* 0x000f220000008800 */
[----:B--23--:R-:W-:Y:S01]  /*0b80*/  UMOV UR4, 0x1e0 ;  /* 0x000001e000047882 */ /* 0x00cfe20000000000 */
[----:B------:R-:W-:Y:S01]  /*0b90*/  UMOV UR6, 0x400 ;  /* 0x0000040000067882 */ /* 0x000fe20000000000 */
[----:B------:R-:W-:Y:S01]  /*0ba0*/  USEL UR4, UR4, 0x1a0, UP3 ;  /* 0x000001a004047887 */ /* 0x000fe20009800000 */
[----:B------:R-:W-:Y:S01]  /*0bb0*/  UMOV UR8, 0x1 ;  /* 0x0000000100087882 */ /* 0x000fe20000000000 */
[----:B------:R-:W-:Y:S01]  /*0bc0*/  ELECT P0, URZ, PT ;  /* 0x0000000000ff782f */ /* 0x000fe20003800000 */
[----:B------:R-:W-:-:S04]  /*0bd0*/  UIADD3 UR8, UPT, UPT, -UR8, 0x100000, URZ ;  /* 0x0010000008087890 */ /* 0x000fc8000fffe1ff */
[----:B------:R-:W-:Y:S02]  /*0be0*/  USHF.L.U32 UR9, UR8, 0xb, URZ ;  /* 0x0000000b08097899 */ /* 0x000fe400080006ff */
[----:B------:R-:W-:Y:S02]  /*0bf0*/  USHF.L.U32 UR8, UR8, 0x1, URZ ;  /* 0x0000000108087899 */ /* 0x000fe400080006ff */
[----:B----4-:R-:W-:Y:S02]  /*0c00*/  ULEA UR6, UR5, UR6, 0x18 ;  /* 0x0000000605067291 */ /* 0x010fe4000f8ec0ff */
[----:B------:R-:W-:-:S04]  /*0c10*/  UIADD3 UR4, UPT, UPT, -UR4, 0x100000, URZ ;  /* 0x0010000004047890 */ /* 0x000fc8000fffe1ff */
[----:B------:R-:W-:Y:S02]  /*0c20*/  USHF.L.U32 UR5, UR4, 0xb, URZ ;  /* 0x0000000b04057899 */ /* 0x000fe400080006ff */
[----:B------:R-:W-:Y:S01]  /*0c30*/  USHF.L.U32 UR4, UR4, 0x1, URZ ;  /* 0x0000000104047899 */ /* 0x000fe200080006ff */
[----:B------:R-:W2:Y:S03]  /*0c40*/  FENCE.VIEW.ASYNC.S ;  /* 0x00000000000073c6 */ /* 0x000ea60000000000 */
[----:B--2---:R4:W2:Y:S08]  /*0c50*/  SYNCS.EXCH.64 URZ, [UR6+0x150], UR8 ;  /* 0x0001500806ff75b2 */ /* 0x0048b00008000100 */
[----:B------:R4:W3:Y:S02]  /*0c60*/  SYNCS.EXCH.64 URZ, [UR6+0x158], UR4 ;  /* 0x0001580406ff75b2 */ /* 0x0008e40008000100 */
[----:B----4-:R-:W-:Y:S01]  /*0c70*/  NOP ;  /* 0x0000000000007918 */ /* 0x010fe20000000000 */
.L_x_13:
[----:B------:R-:W4:Y:S01]  /*0c80*/  SHFL.IDX PT, R0, R88, RZ, 0x1f ;  /* 0x00001fff58007589 */ /* 0x000f2200000e0000 */
[----:B------:R-:W-:Y:S01]  /*0c90*/  ISETP.NE.OR P1, PT, RZ, UR18, !P1 ;  /* 0x00000012ff007c0c */ /* 0x000fe2000cf25670 */
[----:B------:R-:W-:Y:S01]  /*0ca0*/  NOP ;  /* 0x0000000000007918 */ /* 0x000fe20000000000 */
[----:B----4-:R-:W-:-:S13]  /*0cb0*/  ISETP.NE.AND P0, PT, R0, 0x5, PT ;  /* 0x000000050000780c */ /* 0x010fda0003f05270 */
[----:B------:R-:W-:Y:S05]  /*0cc0*/  @P0 BRA `(.L_x_14) ;  /* 0x0000000000480947 */ /* 0x000fea0003800000 */
[----:B------:R-:W4:Y:S01]  /*0cd0*/  S2UR UR5, SR_CgaCtaId ;  /* 0x00000000000579c3 */ /* 0x000f220000008800 */
[----:B--23--:R-:W-:Y:S01]  /*0ce0*/  UMOV UR4, 0x400 ;  /* 0x0000040000047882 */ /* 0x00cfe20000000000 */
        /* <DEDUP_REMOVED lines=9> */
[----:B----4-:R-:W-:Y:S01]  /*0d80*/  ULEA UR4, UR5, UR4, 0x18 ;  /* 0x0000000405047291 */ /* 0x010fe2000f8ec0ff */
[----:B------:R-:W2:Y:S11]  /*0d90*/  FENCE.VIEW.ASYNC.S ;  /* 0x00000000000073c6 */ /* 0x000eb60000000000 */
[----:B--2---:R4:W2:Y:S01]  /*0da0*/  SYNCS.EXCH.64 URZ, [UR4+0x160], UR6 ;  /* 0x0001600604ff75b2 */ /* 0x0048a20008000100 */
[----:B------:R4:W3:Y:S01]  /*0db0*/  SYNCS.EXCH.64 URZ, [UR4+0x170], UR8 ;  /* 0x0001700804ff75b2 */ /* 0x0008e20008000100 */
[----:B------:R4:W1:Y:S01]  /*0dc0*/  SYNCS.EXCH.64 URZ, [UR4+0x168], UR6 ;  /* 0x0001680604ff75b2 */ /* 0x0008620008000100 */
[----:B------:R4:W1:Y:S02]  /*0dd0*/  SYNCS.EXCH.64 URZ, [UR4+0x178], UR8 ;  /* 0x0001780804ff75b2 */ /* 0x0008640008000100 */
[----:B----4-:R-:W-:Y:S01]  /*0de0*/  NOP ;  /* 0x0000000000007918 */ /* 0x010fe20000000000 */
.L_x_14:
[----:B--23--:R-:W2:Y:S01]  /*0df0*/  S2UR UR7, SR_CgaCtaId ;  /* 0x00000000000779c3 */ /* 0x00cea20000008800 */
[----:B------:R-:W-:Y:S01]  /*0e00*/  VOTEU.ALL UP0, P1 ;  /* 0x0000000000ff7886 */ /* 0x000fe20000800000 */
[----:B------:R-:W-:Y:S01]  /*0e10*/  UMOV UR4, 0x20 ;  /* 0x0000002000047882 */ /* 0x000fe20000000000 */
[----:B------:R-:W-:Y:S01]  /*0e20*/  NOP ;  /* 0x0000000000007918 */ /* 0x000fe20000000000 */
[----:B-1----:R-:W-:Y:S01]  /*0e30*/  LOP3.LUT R3, R85, 0x1f, RZ, 0xc0, !PT ;  /* 0x0000001f55037812 */ /* 0x002fe200078ec0ff */
[----:B------:R-:W-:Y:S01]  /*0e40*/  UISETP.NE.AND UP4, UPT, UR18, URZ, UPT ;  /* 0x000000ff1200728c */ /* 0x000fe2000bf85270 */
[----:B------:R-:W-:Y:S01]  /*0e50*/  @!UP0 UMOV UR6, 0x400 ;  /* 0x0000040000068882 */ /* 0x000fe20000000000 */
[----:B------:R-:W-:-:S04]  /*0e60*/  @!UP0 UIADD3 UR4, UPT, UPT, -UR4, 0x100000, URZ ;  /* 0x0010000004048890 */ /* 0x000fc8000fffe1ff */
[----:B------:R-:W-:Y:S02]  /*0e70*/  @!UP0 USHF.L.U32 UR5, UR4, 0xb, URZ ;  /* 0x0000000b04058899 */ /* 0x000fe400080006ff */
[----:B------:R-:W-:Y:S02]  /*0e80*/  @!UP0 USHF.L.U32 UR4, UR4, 0x1, URZ ;  /* 0x0000000104048899 */ /* 0x000fe400080006ff */
[----:B--2---:R-:W-:Y:S01]  /*0e90*/  @!UP0 ULEA UR6, UR7, UR6, 0x18 ;  /* 0x0000000607068291 */ /* 0x004fe2000f8ec0ff */
[----:B------:R-:W1:Y:S01]  /*0ea0*/  LDCU UR7, c[0x0][0x36c] ;  /* 0x00006d80ff0777ac */ /* 0x000e620008000800 */
[----:B------:R-:W-:Y:S01]  /*0eb0*/  VOTEU.ALL UP0, P1 ;  /* 0x0000000000ff7886 */ /* 0x000fe20000800000 */
[----:B------:R-:W2:Y:S09]  /*0ec0*/  FENCE.VIEW.ASYNC.S ;  /* 0x00000000000073c6 */ /* 0x000eb20000000000 */
[----:B--2---:R2:W3:Y:S01]  /*0ed0*/  @!UP0 SYNCS.EXCH.64 URZ, [UR6+0x180], UR4 ;  /* 0x0001800406ff85b2 */ /* 0x0044e20008000100 */
[----:B-1----:R-:W-:-:S09]  /*0ee0*/  UISETP.EQ.U32.AND UP6, UPT, UR7, 0x1, UPT ;  /* 0x000000010700788c */ /* 0x002fd2000bfc2070 */
[----:B--2---:R-:W-:Y:S05]  /*0ef0*/  BRA.U !UP6, `(.L_x_15) ;  /* 0x000000010e087547 */ /* 0x004fea000b800000 */
[----:B---3--:R-:W-:Y:S01]  /*0f00*/  UCGABAR_ARV ;  /* 0x00000000000079c7 */ /* 0x008fe20008000000 */
[----:B------:R-:W-:Y:S05]  /*0f10*/  BRA `(.L_x_16) ;  /* 0x0000000000047947 */ /* 0x000fea0003800000 */
.L_x_15:
[----:B---3--:R-:W-:Y:S01]  /*0f20*/  NOP ;  /* 0x0000000000007918 */ /* 0x008fe20000000000 */
.L_x_16:
[----:B------:R-:W1:Y:S01]  /*0f30*/  S2UR UR20, SR_CTAID.X ;  /* 0x00000000001479c3 */ /* 0x000e620000002500 */
[----:B------:R-:W-:-:S05]  /*0f40*/  CS2R.32 R96, SR_CgaSize ;  /* 0x0000000000607805 */ /* 0x000fca0000008a00 */
[----:B------:R-:W-:-:S05]  /*0f50*/  IMAD R96, R96, -0xa0, RZ ;  /* 0xffffff6060607824 */ /* 0x000fca00078e02ff */
[----:B------:R-:W-:-:S14]  /*0f60*/  R2UR UR5, R96 ;  /* 0x00000000600572ca */ /* 0x000fdc00000e0000 */
[----:B------:R-:W2:Y:S01]  /*0f70*/  LDCU UR5, c[0x0][UR5+0x2b0] ;  /* 0x00005600050577ac */ /* 0x000ea20008000800 */
[----:B------:R-:W-:-:S05]  /*0f80*/  CS2R.32 R96, SR_CgaSize ;  /* 0x0000000000607805 */ /* 0x000fca0000008a00 */
[----:B------:R-:W-:-:S05]  /*0f90*/  IMAD R96, R96, -0xa0, RZ ;  /* 0xffffff6060607824 */ /* 0x000fca00078e02ff */
[----:B------:R-:W-:-:S14]  /*0fa0*/  R2UR UR4, R96 ;  /* 0x00000000600472ca */ /* 0x000fdc00000e0000 */
[----:B------:R-:W3:Y:S01]  /*0fb0*/  LDCU UR4, c[0x0][UR4+0x2b4] ;  /* 0x00005680040477ac */ /* 0x000ee20008000800 */
[----:B------:R-:W4:Y:S01]  /*0fc0*/  S2UR UR21, SR_CTAID.Y ;  /* 0x00000000001579c3 */ /* 0x000f220000002600 */
[----:B------:R-:W-:-:S05]  /*0fd0*/  CS2R.32 R96, SR_CgaSize ;  /* 0x0000000000607805 */ /* 0x000fca0000008a00 */
[----:B------:R-:W-:-:S05]  /*0fe0*/  IMAD R96, R96, -0xa0, RZ ;  /* 0xffffff6060607824 */ /* 0x000fca00078e02ff */
[----:B------:R-:W-:-:S14]  /*0ff0*/  R2UR UR7, R96 ;  /* 0x00000000600772ca */ /* 0x000fdc00000e0000 */
[----:B------:R-:W3:Y:S01]  /*1000*/  LDCU UR7, c[0x0][UR7+0x2a0] ;  /* 0x00005400070777ac */ /* 0x000ee20008000800 */
[----:B------:R-:W-:-:S05]  /*1010*/  CS2R.32 R96, SR_CgaSize ;  /* 0x0000000000607805 */ /* 0x000fca0000008a00 */
[----:B------:R-:W-:-:S05]  /*1020*/  IMAD R96, R96, -0xa0, RZ ;  /* 0xffffff6060607824 */ /* 0x000fca00078e02ff */
[----:B------:R-:W-:-:S14]  /*1030*/  R2UR UR8, R96 ;  /* 0x00000000600872ca */ /* 0x000fdc00000e0000 */
[----:B------:R-:W3:Y:S01]  /*1040*/  LDCU UR8, c[0x0][UR8+0x2a4] ;  /* 0x00005480080877ac */ /* 0x000ee20008000800 */
[----:B------:R-:W3:Y:S01]  /*1050*/  LDCU UR19, c[0x0][0xb24] ;  /* 0x00016480ff1377ac */ /* 0x000ee20008000800 */
[----:B------:R-:W3:Y:S01]  /*1060*/  LDCU UR39, c[0x0][0xb24] ;  /* 0x00016480ff2777ac */ /* 0x000ee20008000800 */
[----:B-1----:R-:W-:Y:S01]  /*1070*/  I2FP.F32.U32 R2, UR20 ;  /* 0x0000001400027c45 */ /* 0x002fe20008201000 */
[----:B------:R-:W1:Y:S04]  /*1080*/  LDCU UR24, c[0x0][0xb30] ;  /* 0x00016600ff1877ac */ /* 0x000e680008000800 */
[----:B--2---:R-:W-:Y:S01]  /*1090*/  FMUL R2, R2, UR5 ;  /* 0x0000000502027c20 */ /* 0x004fe20008400000 */
[----:B----4-:R-:W-:-:S05]  /*10a0*/  I2FP.F32.U32 R0, UR21 ;  /* 0x0000001500007c45 */ /* 0x010fca0008201000 */
[----:B------:R-:W2:Y:S01]  /*10b0*/  F2I.U32.TRUNC.NTZ R2, R2 ;  /* 0x0000000200027305 */ /* 0x000ea2000020f000 */
[----:B---3--:R-:W-:-:S07]  /*10c0*/  FMUL R0, R0, UR4 ;  /* 0x0000000400007c20 */ /* 0x008fce0008400000 */
[----:B------:R-:W3:Y:S01]  /*10d0*/  F2I.U32.TRUNC.NTZ R0, R0 ;  /* 0x0000000000007305 */ /* 0x000ee2000020f000 */
[----:B--2---:R-:W-:Y:S02]  /*10e0*/  R2UR UR4, R2 ;  /* 0x00000000020472ca */ /* 0x004fe400000e0000 */
[----:B------:R-:W-:Y:S02]  /*10f0*/  PRMT R2, RZ, 0x7610, R2 ;  /* 0x00007610ff027816 */ /* 0x000fe40000000002 */
[----:B---3--:R-:W-:Y:S02]  /*1100*/  R2UR UR6, R0 ;  /* 0x00000000000672ca */ /* 0x008fe400000e0000 */
[----:B------:R-:W-:-:S07]  /*1110*/  PRMT R0, RZ, 0x7610, R0 ;  /* 0x00007610ff007816 */ /* 0x000fce0000000000 */
[----:B------:R-:W-:-:S04]  /*1120*/  UIADD3 UR5, UPT, UPT, -UR4, URZ, URZ ;  /* 0x000000ff04057290 */ /* 0x000fc8000fffe1ff */
[----:B------:R-:W-:Y:S02]  /*1130*/  UIMAD UR5, UR7, UR5, UR20 ;  /* 0x00000005070572a4 */ /* 0x000fe4000f8e0214 */
[----:B------:R-:W-:-:S04]  /*1140*/  UIADD3 UR4, UPT, UPT, -UR6, URZ, URZ ;  /* 0x000000ff06047290 */ /* 0x000fc8000fffe1ff */
[----:B------:R-:W-:Y:S01]  /*1150*/  IMAD.U32 R96, RZ, RZ, UR5 ;  /* 0x00000005ff607e24 */ /* 0x000fe2000f8e00ff */
[----:B------:R-:W-:-:S06]  /*1160*/  UIMAD UR4, UR8, UR4, UR21 ;  /* 0x00000004080472a4 */ /* 0x000fcc000f8e0215 */
[----:B------:R-:W-:Y:S01]  /*1170*/  IMAD.U32 R95, RZ, RZ, UR4 ;  /* 0x00000004ff5f7e24 */ /* 0x000fe2000f8e00ff */
[----:B-1----:R-:W-:Y:S06]  /*1180*/  BRA.U UP4, `(.L_x_17) ;  /* 0x0000000104307547 */ /* 0x002fec000b800000 */
[----:B------:R-:W-:Y:S01]  /*1190*/  R2UR UR5, R95 ;  /* 0x000000005f0572ca */ /* 0x000fe200000e0000 */
[----:B------:R-:W-:Y:S01]  /*11a0*/  UMOV UR7, 0x3 ;  /* 0x0000000300077882 */ /* 0x000fe20000000000 */
[----:B------:R-:W-:-:S11]  /*11b0*/  R2UR UR4, R96 ;  /* 0x00000000600472ca */ /* 0x000fd600000e0000 */
[----:B------:R-:W-:-:S04]  /*11c0*/  UISETP.NE.AND UP0, UPT, UR5, URZ, UPT ;  /* 0x000000ff0500728c */ /* 0x000fc8000bf05270 */
[----:B------:R-:W-:Y:S02]  /*11d0*/  UISETP.LT.U32.OR UP0, UPT, UR4, 0x2, !UP0 ;  /* 0x000000020400788c */ /* 0x000fe4000c701470 */
[----:B------:R-:W-:Y:S02]  /*11e0*/  ULOP3.LUT UR4, UR4, 0xfffffffe, URZ, 0xc0, !UPT ;  /* 0xfffffffe04047892 */ /* 0x000fe4000f8ec0ff */
[----:B------:R-:W-:Y:S02]  /*11f0*/  USEL UR6, URZ, 0x1, !UP0 ;  /* 0x00000001ff067887 */ /* 0x000fe4000c000000 */
[----:B------:R-:W-:Y:S02]  /*1200*/  USEL UR5, URZ, 0x2, !UP0 ;  /* 0x00000002ff057887 */ /* 0x000fe4000c000000 */
[----:B------:R-:W-:Y:S02]  /*1210*/  USHF.L.U32 UR4, UR7, UR4, URZ ;  /* 0x0000000407047299 */ /* 0x000fe400080006ff */
[----:B------:R-:W-:-:S04]  /*1220*/  UIADD3 UR5, UPT, UPT, UR6, UR5, URZ ;  /* 0x0000000506057290 */ /* 0x000fc8000fffe0ff */
[----:B------:R-:W-:Y:S02]  /*1230*/  IMAD.U32 R0, RZ, RZ, UR4 ;  /* 0x00000004ff007e24 */ /* 0x000fe4000f8e00ff */
[----:B------:R-:W-:-:S07]  /*1240*/  IMAD.U32 R2, RZ, RZ, UR5 ;  /* 0x00000005ff027e24 */ /* 0x000fce000f8e00ff */
.L_x_17:
[----:B------:R-:W1:Y:S01]  /*1250*/  S2UR UR52, SR_CTAID.Z ;  /* 0x00000000003479c3 */ /* 0x000e620000002700 */
[----:B------:R-:W-:Y:S01]  /*1260*/  UISETP.GE.AND UP0, UPT, UR19, 0x1, UPT ;  /* 0x000000011300788c */ /* 0x000fe2000bf06270 */
[----:B------:R-:W-:-:S08]  /*1270*/  UMOV UR51, UR20 ;  /* 0x0000001400337c82 */ /* 0x000fd00008000000 */
[----:B------:R-:W-:Y:S05]  /*1280*/  BRA.U !UP0, `(.L_x_18) ;  /* 0x0000000108d47547 */ /* 0x000fea000b800000 */
[----:B------:R-:W2:Y:S01]  /*1290*/  LDCU.128 UR12, c[0x0][0xb10] ;  /* 0x00016200ff0c77ac */ /* 0x000ea20008000c00 */
[----:B------:R-:W3:Y:S01]  /*12a0*/  LDCU UR22, c[0x0][0xb0c] ;  /* 0x00016180ff1677ac */ /* 0x000ee20008000800 */
[----:B------:R-:W4:Y:S01]  /*12b0*/  LDCU UR6, c[0x0][0x370] ;  /* 0x00006e00ff0677ac */ /* 0x000f220008000800 */
[----:B------:R-:W1:Y:S01]  /*12c0*/  LDCU UR7, c[0x0][0x374] ;  /* 0x00006e80ff0777ac */ /* 0x000e620008000800 */
[----:B------:R-:W1:Y:S01]  /*12d0*/  LDCU UR23, c[0x0][0xb20] ;  /* 0x00016400ff1777ac */ /* 0x000e620008000800 */
[----:B--2---:R-:W-:Y:S02]  /*12e0*/  UIMAD.WIDE.U32 UR4, UR20, UR12, URZ ;  /* 0x0000000c140472a5 */ /* 0x004fe4000f8e00ff */
[----:B---3--:R-:W-:Y:S01]  /*12f0*/  UISETP.NE.AND UP0, UPT, UR22, 0x1, UPT ;  /* 0x000000011600788c */ /* 0x008fe2000bf05270 */
[----:B------:R-:W2:Y:S01]  /*1300*/  LDCU.64 UR8, c[0x0][0xb28] ;  /* 0x00016500ff0877ac */ /* 0x000ea20008000a00 */
[----:B----4-:R-:W-:-:S03]  /*1310*/  UIMAD.WIDE.U32 UR10, UR6, UR12, URZ ;  /* 0x0000000c060a72a5 */ /* 0x010fc6000f8e00ff */
[----:B------:R-:W-:Y:S01]  /*1320*/  UMOV UR4, UR5 ;  /* 0x0000000500047c82 */ /* 0x000fe20008000000 */
[----:B------:R-:W-:Y:S02]  /*1330*/  UISETP.NE.AND UP2, UPT, UR19, 0x1, UPT ;  /* 0x000000011300788c */ /* 0x000fe4000bf45270 */
[----:B------:R-:W-:Y:S01]  /*1340*/  USHF.R.U32.HI UR4, URZ, UR13, UR4 ;  /* 0x0000000dff047299 */ /* 0x000fe20008011604 */
[----:B------:R-:W-:Y:S01]  /*1350*/  UMOV UR10, UR11 ;  /* 0x0000000b000a7c82 */ /* 0x000fe20008000000 */
[----:B------:R-:W-:Y:S02]  /*1360*/  UIMAD.WIDE.U32 UR16, UR21, UR15, URZ ;  /* 0x0000000f151072a5 */ /* 0x000fe4000f8e00ff */
[----:B------:R-:W-:Y:S02]  /*1370*/  USEL UR5, UR20, UR4, !UP0 ;  /* 0x0000000414057287 */ /* 0x000fe4000c000000 */
[----:B------:R-:W-:Y:S02]  /*1380*/  @UP0 USHF.R.U32.HI UR6, URZ, UR13, UR10 ;  /* 0x0000000dff060299 */ /* 0x000fe4000801160a */
[----:B------:R-:W-:-:S02]  /*1390*/  UISETP.NE.AND UP0, UPT, UR14, 0x1, UPT ;  /* 0x000000010e00788c */ /* 0x000fc4000bf05270 */
[----:B-1----:R-:W-:Y:S02]  /*13a0*/  UIMAD.WIDE.U32 UR10, UR7, UR15, URZ ;  /* 0x0000000f070a72a5 */ /* 0x002fe4000f8e00ff */
[----:B--2---:R-:W-:Y:S01]  /*13b0*/  UIMAD.WIDE.U32 UR12, UR6, UR8, URZ ;  /* 0x00000008060c72a5 */ /* 0x004fe2000f8e00ff */
[----:B------:R-:W-:Y:S01]  /*13c0*/  UMOV UR4, UR17 ;  /* 0x0000001100047c82 */ /* 0x000fe20008000000 */
[----:B------:R-:W-:-:S03]  /*13d0*/  UIADD3 UR51, UPT, UPT, -UR5, URZ, URZ ;  /* 0x000000ff05337290 */ /* 0x000fc6000fffe1ff */
[----:B------:R-:W-:Y:S01]  /*13e0*/  UMOV UR10, UR11 ;  /* 0x0000000b000a7c82 */ /* 0x000fe20008000000 */
[----:B------:R-:W-:Y:S02]  /*13f0*/  USHF.R.U32.HI UR4, URZ, UR23, UR4 ;  /* 0x00000017ff047299 */ /* 0x000fe40008011604 */
[----:B------:R-:W-:Y:S01]  /*1400*/  @UP0 USHF.R.U32.HI UR7, URZ, UR23, UR10 ;  /* 0x00000017ff070299 */ /* 0x000fe2000801160a */
[----:B------:R-:W-:Y:S01]  /*1410*/  UMOV UR12, UR13 ;  /* 0x0000000d000c7c82 */ /* 0x000fe20008000000 */
[----:B------:R-:W-:Y:S02]  /*1420*/  USEL UR4, UR21, UR4, !UP0 ;  /* 0x0000000415047287 */ /* 0x000fe4000c000000 */
[----:B------:R-:W-:Y:S02]  /*1430*/  UIMAD.WIDE.U32 UR10, UR7, UR8, URZ ;  /* 0x00000008070a72a5 */ /* 0x000fe4000f8e00ff */
[----:B------:R-:W-:Y:S02]  /*1440*/  @UP2 USHF.R.U32.HI UR6, URZ, UR9, UR12 ;  /* 0x00000009ff062299 */ /* 0x000fe4000801160c */
[----:B------:R-:W-:-:S02]  /*1450*/  UIMAD.WIDE.U32 UR12, UR4, UR8, URZ ;  /* 0x00000008040c72a5 */ /* 0x000fc4000f8e00ff */
[----:B------:R-:W-:Y:S01]  /*1460*/  UIMAD UR51, UR22, UR51, UR20 ;  /* 0x00000033163372a4 */ /* 0x000fe2000f8e0214 */
[----:B------:R-:W-:Y:S02]  /*1470*/  UMOV UR10, UR11 ;  /* 0x0000000b000a7c82 */ /* 0x000fe40008000000 */
[----:B------:R-:W-:Y:S02]  /*1480*/  @UP2 USHF.R.U32.HI UR7, URZ, UR9, UR10 ;  /* 0x00000009ff072299 */ /* 0x000fe4000801160a */
[----:B------:R-:W-:Y:S02]  /*1490*/  UIMAD UR10, UR6, UR19, URZ ;  /* 0x00000013060a72a4 */ /* 0x000fe4000f8e02ff */
[----:B------:R-:W-:-:S04]  /*14a0*/  UIMAD UR7, UR7, UR19, URZ ;  /* 0x00000013070772a4 */ /* 0x000fc8000f8e02ff */
[----:B------:R-:W-:-:S03]  /*14b0*/  UISETP.GE.AND UP0, UPT, UR4, UR7, UPT ;  /* 0x000000070400728c */ /* 0x000fc6000bf06270 */
[----:B------:R-:W-:Y:S01]  /*14c0*/  UMOV UR7, UR13 ;  /* 0x0000000d00077c82 */ /* 0x000fe20008000000 */
[----:B------:R-:W-:Y:S02]  /*14d0*/  UISETP.GE.OR UP0, UPT, UR5, UR10, UP0 ;  /* 0x0000000a0500728c */ /* 0x000fe40008706670 */
[----:B------:R-:W-:Y:S02]  /*14e0*/  UIMAD.WIDE.U32 UR10, UR5, UR8, URZ ;  /* 0x00000008050a72a5 */ /* 0x000fe4000f8e00ff */
[----:B------:R-:W-:Y:S02]  /*14f0*/  USHF.R.U32.HI UR7, URZ, UR9, UR7 ;  /* 0x00000009ff077299 */ /* 0x000fe40008011607 */
[----:B------:R-:W-:Y:S02]  /*1500*/  UIADD3 UR10, UPT, UPT, -UR4, URZ, URZ ;  /* 0x000000ff040a7290 */ /* 0x000fe4000fffe1ff */
[----:B------:R-:W-:Y:S02]  /*1510*/  USEL UR7, UR4, UR7, !UP2 ;  /* 0x0000000704077287 */ /* 0x000fe4000d000000 */
[----:B------:R-:W-:Y:S01]  /*1520*/  UIMAD UR10, UR14, UR10, UR21 ;  /* 0x0000000a0e0a72a4 */ /* 0x000fe2000f8e0215 */
[----:B------:R-:W-:-:S02]  /*1530*/  @!UP0 UMOV UR8, UR11 ;  /* 0x0000000b00088c82 */ /* 0x000fc40008000000 */
[----:B------:R-:W-:Y:S02]  /*1540*/  @!UP0 USHF.R.U32.HI UR8, URZ, UR9, UR8 ;  /* 0x00000009ff088299 */ /* 0x000fe40008011608 */
[----:B------:R-:W-:Y:S02]  /*1550*/  UIADD3 UR9, UPT, UPT, -UR7, URZ, URZ ;  /* 0x000000ff07097290 */ /* 0x000fe4000fffe1ff */
[----:B------:R-:W-:Y:S02]  /*1560*/  @!UP0 USEL UR8, UR5, UR8, !UP2 ;  /* 0x0000000805088287 */ /* 0x000fe4000d000000 */
[----:B------:R-:W-:Y:S02]  /*1570*/  UIMAD UR9, UR19, UR9, UR4 ;  /* 0x00000009130972a4 */ /* 0x000fe4000f8e0204 */
[----:B------:R-:W-:Y:S02]  /*1580*/  @!UP0 UIADD3 UR7, UPT, UPT, UR7, -UR8, URZ ;  /* 0x8000000807078290 */ /* 0x000fe4000fffe0ff */
[----:B------:R-:W-:-:S02]  /*1590*/  @!UP0 UIMAD UR6, UR9, UR6, UR8 ;  /* 0x00000006090682a4 */ /* 0x000fc4000f8e0208 */
[----:B------:R-:W-:-:S04]  /*15a0*/  @!UP0 UIMAD UR4, UR7, UR19, UR5 ;  /* 0x00000013070482a4 */ /* 0x000fc8000f8e0205 */
[----:B------:R-:W-:Y:S01]  /*15b0*/  UIMAD UR21, UR4, UR14, UR10 ;  /* 0x0000000e041572a4 */ /* 0x000fe2000f8e020a */
[----:B------:R-:W-:Y:S02]  /*15c0*/  @!UP0 UMOV UR5, UR6 ;  /* 0x0000000600058c82 */ /* 0x000fe40008000000 */
[----:B------:R-:W-:-:S12]  /*15d0*/  UIMAD UR51, UR5, UR22, UR51 ;  /* 0x00000016053372a4 */ /* 0x000fd8000f8e0233 */
.L_x_18:
[----:B------:R-:W-:-:S09]  /*15e0*/  UISETP.NE.AND UP0, UPT, UR24, 0x1, UPT ;  /* 0x000000011800788c */ /* 0x000fd2000bf05270 */
[----:B------:R-:W-:Y:S05]  /*15f0*/  BRA.U UP0, `(.L_x_19) ;  /* 0x0000000100407547 */ /* 0x000fea000b800000 */
[----:B------:R-:W2:Y:S01]  /*1600*/  LDCU.128 UR8, c[0x0][0xb10] ;  /* 0x00016200ff0877ac */ /* 0x000ea20008000c00 */
[----:B------:R-:W3:Y:S01]  /*1610*/  LDCU UR12, c[0x0][0xb0c] ;  /* 0x00016180ff0c77ac */ /* 0x000ee20008000800 */
[----:B------:R-:W4:Y:S01]  /*1620*/  LDCU UR13, c[0x0][0xb20] ;  /* 0x00016400ff0d77ac */ /* 0x000f220008000800 */
[----:B--2---:R-:W-:Y:S02]  /*1630*/  UIMAD.WIDE.U32 UR4, UR51, UR8, URZ ;  /* 0x00000008330472a5 */ /* 0x004fe4000f8e00ff */
[----:B------:R-:W-:Y:S02]  /*1640*/  UIMAD.WIDE.U32 UR6, UR21, UR11, URZ ;  /* 0x0000000b150672a5 */ /* 0x000fe4000f8e00ff */
[----:B---3--:R-:W-:Y:S02]  /*1650*/  UISETP.NE.AND UP0, UPT, UR12, 0x1, UPT ;  /* 0x000000010c00788c */ /* 0x008fe4000bf05270 */
[----:B------:R-:W-:-:S03]  /*1660*/  USHF.R.U32.HI UR5, URZ, UR9, UR5 ;  /* 0x00000009ff057299 */ /* 0x000fc60008011605 */
[----:B------:R-:W-:Y:S01]  /*1670*/  UMOV UR4, UR7 ;  /* 0x0000000700047c82 */ /* 0x000fe20008000000 */
[----:B------:R-:W-:Y:S02]  /*1680*/  USEL UR5, UR51, UR5, !UP0 ;  /* 0x0000000533057287 */ /* 0x000fe4000c000000 */
[----:B------:R-:W-:Y:S02]  /*1690*/  UISETP.NE.AND UP0, UPT, UR10, 0x1, UPT ;  /* 0x000000010a00788c */ /* 0x000fe4000bf05270 */
[----:B----4-:R-:W-:-:S04]  /*16a0*/  USHF.R.U32.HI UR4, URZ, UR13, UR4 ;  /* 0x0000000dff047299 */ /* 0x010fc80008011604 */
[----:B------:R-:W-:-:S04]  /*16b0*/  USEL UR4, UR21, UR4, !UP0 ;  /* 0x0000000415047287 */ /* 0x000fc8000c000000 */
[----:B------:R-:W-:Y:S02]  /*16c0*/  UIADD3 UR6, UPT, UPT, -UR4, UR5, URZ ;  /* 0x0000000504067290 */ /* 0x000fe4000fffe1ff */
[----:B------:R-:W-:Y:S02]  /*16d0*/  UIADD3 UR4, UPT, UPT, UR4, -UR5, URZ ;  /* 0x8000000504047290 */ /* 0x000fe4000fffe0ff */
[----:B------:R-:W-:Y:S02]  /*16e0*/  UIMAD UR21, UR6, UR10, UR21 ;  /* 0x0000000a061572a4 */ /* 0x000fe4000f8e0215 */
[----:B------:R-:W-:-:S12]  /*16f0*/  UIMAD UR51, UR4, UR12, UR51 ;  /* 0x0000000c043372a4 */ /* 0x000fd8000f8e0233 */
.L_x_19:
[----:B------:R-:W-:Y:S05]  /*1700*/  BRA.U !UP6, `(.L_x_20) ;  /* 0x000000010e0c7547 */ /* 0x000fea000b800000 */
[----:B------:R-:W-:Y:S01]  /*1710*/  UCGABAR_WAIT ;  /* 0x0000000000007dc7 */ /* 0x000fe20008000000 */
[----:B------:R-:W-:Y:S01]  /*1720*/  CCTL.IVALL ;  /* 0x00000000ff00798f */ /* 0x000fe20002000000 */
[----:B------:R-:W-:Y:S05]  /*1730*/  BRA `(.L_x_21) ;  /* 0x0000000000047947 */ /* 0x000fea0003800000 */
.L_x_20:
[----:B------:R-:W-:Y:S06]  /*1740*/  BAR.SYNC.DEFER_BLOCKING 0x0 ;  /* 0x0000000000007b1d */ /* 0x000fec0000010000 */
.L_x_21:
[----:B------:R-:W-:Y:S05]  /*1750*/  BRA.U UP5, `(.L_x_22) ;  /* 0x0000001d05c47547 */ /* 0x000fea000b800000 */
[----:B------:R-:W2:Y:S01]  /*1760*/  LDCU UR5, c[0x0][0x388] ;  /* 0x00007100ff0577ac */ /* 0x000ea20008000800 */
[----:B------:R-:W-:Y:S01]  /*1770*/  PLOP3.LUT P1, PT, PT, PT, UP3, 0x80, 0x8 ;  /* 0x000000000008781c */ /* 0x000fe20003f2f038 */
[----:B------:R-:W-:Y:S01]  /*1780*/  IMAD.MOV.U32 R2, RZ, RZ, RZ ;  /* 0x000000ffff027224 */ /* 0x000fe200078e00ff */
[----:B------:R-:W-:Y:S01]  /*1790*/  ISETP.EQ.OR P2, PT, R3, RZ, P3 ;  /* 0x000000ff0300720c */ /* 0x000fe20001f42670 */
[----:B------:R-:W3:Y:S01]  /*17a0*/  LDCU UR6, c[0x0][0x38c] ;  /* 0x00007180ff0677ac */ /* 0x000ee20008000800 */
[----:B------:R-:W-:Y:S01]  /*17b0*/  PLOP3.LUT P1, PT, P1, PT, PT, 0x8, 0x80 ;  /* 0x000000000080781c */ /* 0x000fe20000f2e170 */
[----:B------:R-:W4:Y:S01]  /*17c0*/  LDCU UR48, c[0x0][0x390] ;  /* 0x00007200ff3077ac */ /* 0x000f220008000800 */
[----:B------:R-:W-:Y:S01]  /*17d0*/  UISETP.NE.AND UP1, UPT, UR18, URZ, UPT ;  /* 0x000000ff1200728c */ /* 0x000fe2000bf25270 */
[----:B------:R-:W3:Y:S01]  /*17e0*/  LDCU UR47, c[0x0][0x370] ;  /* 0x00006e00ff2f77ac */ /* 0x000ee20008000800 */
[----:B--2---:R-:W-:Y:S01]  /*17f0*/  UIADD3 UR5, UPT, UPT, UR5, 0x1f, URZ ;  /* 0x0000001f05057890 */ /* 0x004fe2000fffe0ff */
[----:B------:R-:W2:Y:S03]  /*1800*/  LDCU.64 UR36, c[0x0][0x348] ;  /* 0x00006900ff2477ac */ /* 0x000ea60008000a00 */
[----:B------:R-:W-:-:S02]  /*1810*/  USHF.R.S32.HI UR4, URZ, 0x1f, UR5 ;  /* 0x0000001fff047899 */ /* 0x000fc40008011405 */
[----:B-1----:R-:W-:Y:S02]  /*1820*/  USHF.L.U32 UR52, UR20, 0x7, URZ ;  /* 0x0000000714347899 */ /* 0x002fe400080006ff */
[----:B------:R-:W-:Y:S02]  /*1830*/  ULEA.HI UR4, UR4, UR5, URZ, 0x5 ;  /* 0x0000000504047291 */ /* 0x000fe4000f8f28ff */
[----:B------:R-:W-:Y:S02]  /*1840*/  USHF.L.U32 UR5, UR20, 0x6, URZ ;  /* 0x0000000614057899 */ /* 0x000fe400080006ff */
[----:B------:R-:W-:Y:S02]  /*1850*/  USHF.R.S32.HI UR4, URZ, 0x5, UR4 ;  /* 0x00000005ff047899 */ /* 0x000fe40008011404 */
[----:B------:R-:W-:Y:S02]  /*1860*/  ULOP3.LUT UR50, UR5, 0x40, URZ, 0xc0, !UPT ;  /* 0x0000004005327892 */ /* 0x000fe4000f8ec0ff */
[----:B---3--:R-:W-:Y:S01]  /*1870*/  UIMAD UR4, UR4, UR6, URZ ;  /* 0x00000006040472a4 */ /* 0x008fe2000f8e02ff */
[----:B------:R-:W1:Y:S03]  /*1880*/  LDCU UR46, c[0x0][0x374] ;  /* 0x00006e80ff2e77ac */ /* 0x000e660008000800 */
[----:B----4-:R-:W-:-:S02]  /*1890*/  UIMAD UR48, UR4, UR48, URZ ;  /* 0x00000030043072a4 */ /* 0x010fc4000f8e02ff */
[----:B------:R-:W-:Y:S02]  /*18a0*/  USEL UR33, UR62, 0x2, UP1 ;  /* 0x000000023e217887 */ /* 0x000fe40008800000 */
[----:B------:R-:W-:Y:S02]  /*18b0*/  UISETP.NE.AND UP2, UPT, UR48, URZ, UPT ;  /* 0x000000ff3000728c */ /* 0x000fe4000bf45270 */
[----:B------:R-:W-:Y:S01]  /*18c0*/  UISETP.LT.U32.AND UP0, UPT, UR48, 0x10, UPT ;  /* 0x000000103000788c */ /* 0x000fe2000bf01070 */
[----:B------:R-:W-:Y:S01]  /*18d0*/  UMOV UR23, 0x1 ;  /* 0x0000000100177882 */ /* 0x000fe20000000000 */
[----:B------:R-:W-:Y:S02]  /*18e0*/  UMOV UR26, URZ ;  /* 0x000000ff001a7c82 */ /* 0x000fe40008000000 */
[----:B------:R-:W-:Y:S01]  /*18f0*/  USEL UR4, UR48, 0x10, UP0 ;  /* 0x0000001030047887 */ /* 0x000fe20008000000 */
[----:B------:R-:W-:Y:S01]  /*1900*/  UMOV UR27, URZ ;  /* 0x000000ff001b7c82 */ /* 0x000fe20008000000 */
[----:B------:R-:W-:-:S02]  /*1910*/  UMOV UR34, URZ ;  /* 0x000000ff00227c82 */ /* 0x000fc40008000000 */
[----:B------:R-:W-:Y:S02]  /*1920*/  UIADD3 UR5, UPT, UPT, UR4, -0x1, URZ ;  /* 0xffffffff04057890 */ /* 0x000fe4000fffe0ff */
[----:B------:R-:W-:Y:S02]  /*1930*/  @!UP2 UIADD3 UR5, UPT, UPT, UR4, URZ, URZ ;  /* 0x000000ff0405a290 */ /* 0x000fe4000fffe0ff */
[----:B------:R-:W-:Y:S02]  /*1940*/  UIADD3 UR45, UPT, UPT, UR48, -UR4, URZ ;  /* 0x80000004302d7290 */ /* 0x000fe4000fffe0ff */
[----:B-12---:R-:W-:-:S12]  /*1950*/  UIADD3 UR49, UPT, UPT, UR5, 0x1, URZ ;  /* 0x0000000105317890 */ /* 0x006fd8000fffe0ff */
.L_x_40:
[----:B------:R-:W1:Y:S01]  /*1960*/  S2UR UR25, SR_CgaCtaId ;  /* 0x00000000001979c3 */ /* 0x000e620000008800 */
[----:B------:R-:W-:Y:S01]  /*1970*/  UMOV UR4, 0x400 ;  /* 0x0000040000047882 */ /* 0x000fe20000000000 */
[----:B------:R-:W-:Y:S01]  /*1980*/  MOV R0, UR23 ;  /* 0x0000001700007c02 */ /* 0x000fe20008000f00 */
[----:B------:R-:W-:Y:S02]  /*1990*/  UISETP.NE.AND UP0, UPT, UR48, URZ, UPT ;  /* 0x000000ff3000728c */ /* 0x000fe4000bf05270 */
[----:B------:R-:W-:Y:S01]  /*19a0*/  ULEA UR19, UR21, UR50, 0x7 ;  /* 0x0000003215137291 */ /* 0x000fe2000f8e38ff */
[----:B------:R-:W-:Y:S01]  /*19b0*/  SHF.L.U32 R0, R0, 0x1f, RZ ;  /* 0x0000001f00007819 */ /* 0x000fe200000006ff */
[----:B------:R-:W-:Y:S01]  /*19c0*/  UMOV UR24, URZ ;  /* 0x000000ff00187c82 */ /* 0x000fe20008000000 */
[----:B------:R-:W-:Y:S01]  /*19d0*/  UMOV UR21, URZ ;  /* 0x000000ff00157c82 */ /* 0x000fe20008000000 */
[----:B------:R-:W-:Y:S01]  /*19e0*/  UMOV UR20, URZ ;  /* 0x000000ff00147c82 */ /* 0x000fe20008000000 */
[----:B-1----:R-:W-:-:S04]  /*19f0*/  ULEA UR25, UR25, UR4, 0x18 ;  /* 0x0000000419197291 */ /* 0x002fc8000f8ec0ff */
[----:B------:R-:W-:-:S09]  /*1a00*/  ULEA UR4, UR26, UR25, 0x3 ;  /* 0x000000191a047291 */ /* 0x000fd2000f8e18ff */
[----:B------:R1:W2:Y:S01]  /*1a10*/  SYNCS.PHASECHK.TRANS64.TRYWAIT P0, [UR4+0x80], R0 ;  /* 0x00008000ff0075a7 */ /* 0x0002a20008001104 */
[----:B------:R-:W-:-:S04]  /*1a20*/  ULEA.HI UR4, UR51, UR51, URZ, 0x1 ;  /* 0x0000003333047291 */ /* 0x000fc8000f8f08ff */
[----:B------:R-:W-:-:S04]  /*1a30*/  USHF.L.U32 UR4, UR4, 0x7, URZ ;  /* 0x0000000704047899 */ /* 0x000fc800080006ff */
[----:B------:R-:W-:-:S04]  /*1a40*/  ULOP3.LUT UR4, UR4, 0xffffff00, URZ, 0xc0, !UPT ;  /* 0xffffff0004047892 */ /* 0x000fc8000f8ec0ff */
[----:B------:R-:W-:Y:S01]  /*1a50*/  ULOP3.LUT UR35, UR4, 0x80, UR52, 0xf8, !UPT ;  /* 0x0000008004237892 */ /* 0x000fe2000f8ef834 */
[----:B------:R-:W-:Y:S11]  /*1a60*/  BRA.U !UP0, `(.L_x_23) ;  /* 0x0000000508607547 */ /* 0x000ff6000b800000 */
[----:B------:R-:W3:Y:S01]  /*1a70*/  LDCU.128 UR8, c[0x0][0x480] ;  /* 0x00009000ff0877ac */ /* 0x000ee20008000c00 */
[----:B------:R-:W4:Y:S01]  /*1a80*/  LDCU.64 UR12, c[0x0][0x490] ;  /* 0x00009200ff0c77ac */ /* 0x000f220008000a00 */
[----:B------:R-:W1:Y:S01]  /*1a90*/  LDCU.64 UR20, c[0x0][0x4b0] ;  /* 0x00009600ff1477ac */ /* 0x000e620008000a00 */
[----:B------:R-:W1:Y:S01]  /*1aa0*/  LDCU.64 UR16, c[0x0][0x4d0] ;  /* 0x00009a00ff1077ac */ /* 0x000e620008000a00 */
[----:B------:R-:W1:Y:S01]  /*1ab0*/  LDCU UR43, c[0x0][0x390] ;  /* 0x00007200ff2b77ac */ /* 0x000e620008000800 */
[----:B---3--:R-:W-:Y:S02]  /*1ac0*/  UIMAD.WIDE.U32 UR4, UR35, UR9, URZ ;  /* 0x00000009230472a5 */ /* 0x008fe4000f8e00ff */
[----:B------:R-:W-:Y:S01]  /*1ad0*/  UISETP.NE.AND UP0, UPT, UR8, 0x1, UPT ;  /* 0x000000010800788c */ /* 0x000fe2000bf05270 */
[----:B------:R-:W3:Y:S04]  /*1ae0*/  LDCU UR44, c[0x0][0x38c] ;  /* 0x00007180ff2c77ac */ /* 0x000ee80008000800 */
[----:B------:R-:W-:Y:S01]  /*1af0*/  UMOV UR4, UR5 ;  /* 0x0000000500047c82 */ /* 0x000fe20008000000 */
[----:B------:R-:W1:Y:S01]  /*1b00*/  LDCU.64 UR14, c[0x0][0x4b8] ;  /* 0x00009700ff0e77ac */ /* 0x000e620008000a00 */
[----:B------:R-:W-:-:S02]  /*1b10*/  USHF.R.U32.HI UR6, URZ, UR10, UR4 ;  /* 0x0000000aff067299 */ /* 0x000fc40008011604 */
[----:B------:R-:W-:Y:S02]  /*1b20*/  UIADD3 UR34, UPT, UPT, UR49, UR27, URZ ;  /* 0x0000001b31227290 */ /* 0x000fe4000fffe0ff */
[----:B------:R-:W-:Y:S02]  /*1b30*/  USEL UR6, UR35, UR6, !UP0 ;  /* 0x0000000623067287 */ /* 0x000fe4000c000000 */
[----:B------:R-:W-:Y:S02]  /*1b40*/  UISETP.NE.AND UP0, UPT, UR11, 0x1, UPT ;  /* 0x000000010b00788c */ /* 0x000fe4000bf05270 */
[----:B----4-:R-:W-:Y:S02]  /*1b50*/  UIMAD.WIDE.U32 UR4, UR6, UR12, URZ ;  /* 0x0000000c060472a5 */ /* 0x010fe4000f8e00ff */
[----:B------:R-:W-:Y:S01]  /*1b60*/  UIADD3 UR7, UPT, UPT, -UR6, URZ, URZ ;  /* 0x000000ff06077290 */ /* 0x000fe2000fffe1ff */
[----:B------:R-:W-:-:S03]  /*1b70*/  UMOV UR24, URZ ;  /* 0x000000ff00187c82 */ /* 0x000fc60008000000 */
[----:B------:R-:W-:Y:S01]  /*1b80*/  UIMAD UR7, UR8, UR7, UR35 ;  /* 0x00000007080772a4 */ /* 0x000fe2000f8e0223 */
[----:B------:R-:W-:Y:S02]  /*1b90*/  UMOV UR4, UR5 ;  /* 0x0000000500047c82 */ /* 0x000fe40008000000 */
[----:B------:R-:W-:Y:S02]  /*1ba0*/  USHF.R.U32.HI UR13, URZ, UR13, UR4 ;  /* 0x0000000dff0d7299 */ /* 0x000fe40008011604 */
[----:B------:R-:W4:Y:S02]  /*1bb0*/  LDCU.64 UR4, c[0x0][0x4d8] ;  /* 0x00009b00ff0477ac */ /* 0x000f240008000a00 */
[----:B------:R-:W-:-:S04]  /*1bc0*/  USEL UR13, UR6, UR13, !UP0 ;  /* 0x0000000d060d7287 */ /* 0x000fc8000c000000 */
[----:B------:R-:W-:-:S04]  /*1bd0*/  UIADD3 UR12, UPT, UPT, -UR13, URZ, URZ ;  /* 0x000000ff0d0c7290 */ /* 0x000fc8000fffe1ff */
[----:B------:R-:W-:Y:S02]  /*1be0*/  UIMAD UR12, UR11, UR12, UR6 ;  /* 0x0000000c0b0c72a4 */ /* 0x000fe4000f8e0206 */
[----:B-1----:R-:W-:Y:S02]  /*1bf0*/  UIMAD UR11, UR7, UR20, UR16 ;  /* 0x00000014070b72a4 */ /* 0x002fe4000f8e0210 */
[----:B------:R-:W-:Y:S01]  /*1c00*/  UIMAD UR12, UR12, UR21, UR17 ;  /* 0x000000150c0c72a4 */ /* 0x000fe2000f8e0211 */
[----:B------:R-:W-:Y:S01]  /*1c10*/  UMOV UR6, UR26 ;  /* 0x0000001a00067c82 */ /* 0x000fe20008000000 */
[----:B------:R-:W-:Y:S01]  /*1c20*/  UMOV UR20, URZ ;  /* 0x000000ff00147c82 */ /* 0x000fe20008000000 */
[----:B---3--:R-:W-:-:S09]  /*1c30*/  UMOV UR21, URZ ;  /* 0x000000ff00157c82 */ /* 0x008fd20008000000 */
.L_x_29:
[----:B------:R-:W-:Y:S01]  /*1c40*/  @!P3 MOV R3, 0x6000 ;  /* 0x000060000003b802 */ /* 0x000fe20000000f00 */
[----:B------:R-:W-:Y:S01]  /*1c50*/  ULEA UR9, UR6, UR25, 0x3 ;  /* 0x0000001906097291 */ /* 0x000fe2000f8e18ff */
[----:B-12---:R-:W-:Y:S11]  /*1c60*/  @P0 BRA `(.L_x_24) ;  /* 0x0000000000100947 */ /* 0x006ff60003800000 */
[----:B------:R-:W-:Y:S04]  /*1c70*/  MOV R0, UR23 ;  /* 0x0000001700007c02 */ /* 0x000fe80008000f00 */
[----:B------:R-:W-:Y:S04]  /*1c80*/  SHF.L.U32 R5, R0, 0x1f, RZ ;  /* 0x0000001f00057819 */ /* 0x000fe800000006ff */
[----:B------:R-:W1:Y:S02]  /*1c90*/  SYNCS.PHASECHK.TRANS64.TRYWAIT P0, [UR9+0x80], R5 ;  /* 0x00008005ff0075a7 */ /* 0x000e640008001109 */
[----:B-1----:R-:W-:Y:S05]  /*1ca0*/  @!P0 BRA `(.L_x_25) ;  /* 0x0000008800048947 */ /* 0x002fea0003800000 */
.L_x_24:
[----:B------:R2:W-:Y:S01]  /*1cb0*/  @!P3 SYNCS.ARRIVE.TRANS64 RZ, [UR9], R3 ;  /* 0x00000003ffffb9a7 */ /* 0x0005e20008000009 */
[----:B------:R-:W-:Y:S04]  /*1cc0*/  ULOP3.LUT UR7, UR33, 0x2, URZ, 0xfc, !UPT ;  /* 0x0000000221077892 */ /* 0x000fe8000f8efcff */
[----:B------:R-:W-:Y:S09]  /*1cd0*/  UISETP.NE.AND UP0, UPT, UR7, 0x2, UPT ;  /* 0x000000020700788c */ /* 0x000ff2000bf05270 */
[----:B------:R-:W-:Y:S05]  /*1ce0*/  BRA.U UP0, `(.L_x_26) ;  /* 0x0000000100047547 */ /* 0x000fea000b800000 */
[----:B----4-:R-:W-:Y:S05]  /*1cf0*/  BPT.TRAP 0x1 ;  /* 0x000000040000795c */ /* 0x010fea0000300000 */
.L_x_26:
[----:B------:R-:W-:Y:S04]  /*1d00*/  BSSY.RECONVERGENT B0, `(.L_x_27) ;  /* 0x0000003000007945 */ /* 0x000fe80003800200 */
[----:B------:R-:W-:Y:S05]  /*1d10*/  @P2 BRA `(.L_x_28) ;  /* 0x0000000000042947 */ /* 0x000fea0003800000 */
[----:B----4-:R-:W-:Y:S05]  /*1d20*/  BPT.TRAP 0x1 ;  /* 0x000000040000795c */ /* 0x010fea0000300000 */
.L_x_28:
[----:B----4-:R-:W-:Y:S05]  /*1d30*/  BSYNC.RECONVERGENT B0 ;  /* 0x0000000000007941 */ /* 0x010fea0003800200 */
.L_x_27:
[----:B------:R-:W-:Y:S02]  /*1d40*/  UIADD3 UR7, UPT, UPT, UR6, 0x1, URZ ;  /* 0x0000000106077890 */ /* 0x000fe4000fffe0ff */
[----:B------:R-:W-:Y:S02]  /*1d50*/  ULEA UR16, UR6, UR25, 0xc ;  /* 0x0000001906107291 */ /* 0x000fe4000f8e60ff */
[----:B------:R-:W-:Y:S02]  /*1d60*/  UISETP.NE.AND UP0, UPT, UR7, 0x10, UPT ;  /* 0x000000100700788c */ /* 0x000fe4000bf05270 */
[----:B------:R-:W-:Y:S02]  /*1d70*/  UIADD3 UR30, UP1, UPT, UR36, 0x80, URZ ;  /* 0x00000080241e7890 */ /* 0x000fe4000ff3e0ff */
[----:B------:R-:W-:Y:S02]  /*1d80*/  USEL UR8, URZ, 0x1, UP0 ;  /* 0x00000001ff087887 */ /* 0x000fe40008000000 */
[----:B------:R-:W-:Y:S02]  /*1d90*/  USEL UR26, UR7, URZ, UP0 ;  /* 0x000000ff071a7287 */ /* 0x000fe40008000000 */
[----:B------:R-:W-:Y:S02]  /*1da0*/  ULOP3.LUT UR23, UR23, UR8, URZ, 0x3c, !UPT ;  /* 0x0000000817177292 */ /* 0x000fe4000f8e3cff */
[----:B------:R-:W-:Y:S02]  /*1db0*/  ULEA UR7, UR26, UR25, 0x3 ;  /* 0x000000191a077291 */ /* 0x000fe4000f8e18ff */
[----:B------:R-:W-:Y:S02]  /*1dc0*/  ULEA UR8, UR6, UR25, 0xd ;  /* 0x0000001906087291 */ /* 0x000fe4000f8e68ff */
[----:B------:R-:W-:Y:S01]  /*1dd0*/  ULOP3.LUT UR9, UR9, 0xfefffff8, URZ, 0xc0, !UPT ;  /* 0xfefffff809097892 */ /* 0x000fe2000f8ec0ff */
[----:B-1----:R-:W-:Y:S01]  /*1de0*/  MOV R0, UR23 ;  /* 0x0000001700007c02 */ /* 0x002fe20008000f00 */
[----:B------:R-:W-:Y:S02]  /*1df0*/  USHF.L.U32 UR10, UR24, 0x5, URZ ;  /* 0x00000005180a7899 */ /* 0x000fe400080006ff */
[----:B------:R-:W-:Y:S01]  /*1e00*/  UIADD3.X UR31, UPT, UPT, URZ, UR37, URZ, UP1, !UPT ;  /* 0x00000025ff1f7290 */ /* 0x000fe20008ffe4ff */
[----:B--2---:R-:W-:Y:S01]  /*1e10*/  SHF.L.U32 R3, R0, 0x1f, RZ ;  /* 0x0000001f00037819 */ /* 0x004fe200000006ff */
[----:B------:R-:W-:Y:S02]  /*1e20*/  UIADD3 UR8, UPT, UPT, UR8, 0x8400, URZ ;  /* 0x0000840008087890 */ /* 0x000fe4000fffe0ff */
[----:B------:R-:W-:Y:S01]  /*1e30*/  UIADD3 UR28, UP0, UPT, UR36, 0x180, URZ ;  /* 0x00000180241c7890 */ /* 0x000fe2000ff1e0ff */
[----:B------:R3:W1:Y:S01]  /*1e40*/  SYNCS.PHASECHK.TRANS64.TRYWAIT P0, [UR7+0x80], R3 ;  /* 0x00008003ff0075a7 */ /* 0x0006620008001107 */
[----:B------:R-:W-:Y:S02]  /*1e50*/  UIMAD UR7, UR20, UR14, UR4 ;  /* 0x0000000e140772a4 */ /* 0x000fe4000f8e0204 */
[----:B------:R-:W-:Y:S02]  /*1e60*/  UIMAD UR6, UR21, UR15, UR5 ;  /* 0x0000000f150672a4 */ /* 0x000fe4000f8e0205 */
[----:B------:R-:W-:Y:S02]  /*1e70*/  UIADD3.X UR29, UPT, UPT, URZ, UR37, URZ, UP0, !UPT ;  /* 0x00000025ff1d7290 */ /* 0x000fe400087fe4ff */
[----:B------:R-:W-:Y:S02]  /*1e80*/  UPRMT UR6, UR7, 0x40, UR6 ;  /* 0x0000004007067896 */ /* 0x000fe40008000006 */
[----:B------:R-:W-:Y:S02]  /*1e90*/  UIADD3 UR16, UPT, UPT, UR16, 0x28400, URZ ;  /* 0x0002840010107890 */ /* 0x000fe4000fffe0ff */
[----:B------:R-:W-:Y:S02]  /*1ea0*/  UPRMT UR6, UR6, 0x5410, URZ ;  /* 0x0000541006067896 */ /* 0x000fe400080000ff */
[----:B------:R-:W-:Y:S02]  /*1eb0*/  UIADD3 UR32, UPT, UPT, UR20, 0x1, URZ ;  /* 0x0000000114207890 */ /* 0x000fe4000fffe0ff */
[----:B------:R-:W-:Y:S02]  /*1ec0*/  UIADD3 UR22, UPT, UPT, UR21, 0x1, URZ ;  /* 0x0000000115167890 */ /* 0x000fe4000fffe0ff */
[----:B------:R-:W-:Y:S02]  /*1ed0*/  UISETP.NE.AND UP2, UPT, UR32, UR44, UPT ;  /* 0x0000002c2000728c */ /* 0x000fe4000bf45270 */
[----:B------:R-:W-:Y:S02]  /*1ee0*/  UIADD3 UR27, UPT, UPT, UR27, 0x1, URZ ;  /* 0x000000011b1b7890 */ /* 0x000fe4000fffe0ff */
[----:B------:R-:W-:Y:S01]  /*1ef0*/  UIADD3 UR7, UPT, UPT, UR24, 0x1, URZ ;  /* 0x0000000118077890 */ /* 0x000fe2000fffe0ff */
[----:B------:R-:W-:Y:S01]  /*1f00*/  UMOV UR40, 0x0 ;  /* 0x0000000000287882 */ /* 0x000fe20000000000 */
[----:B------:R-:W-:Y:S01]  /*1f10*/  UMOV UR41, 0x10000000 ;  /* 0x1000000000297882 */ /* 0x000fe20000000000 */
[----:B------:R-:W-:Y:S01]  /*1f20*/  UMOV UR17, UR9 ;  /* 0x0000000900117c82 */ /* 0x000fe20008000000 */
[----:B------:R2:W-:Y:S01]  /*1f30*/  UTMALDG.4D.IM2COL.2CTA [UR8], [UR30], UR6, desc[UR40] ;  /* 0x000028081e0073b4 */ /* 0x0005e20008259006 */
[----:B------:R-:W-:Y:S02]  /*1f40*/  UMOV UR18, UR10 ;  /* 0x0000000a00127c82 */ /* 0x000fe40008000000 */
[----:B------:R-:W-:Y:S04]  /*1f50*/  @UP2 UIADD3 UR22, UPT, UPT, UR21, URZ, URZ ;  /* 0x000000ff15162290 */ /* 0x000fe8000fffe0ff */
[----:B------:R-:W-:Y:S01]  /*1f60*/  UISETP.NE.AND UP0, UPT, UR22, UR43, UPT ;  /* 0x0000002b1600728c */ /* 0x000fe2000bf05270 */
[----:B------:R4:W-:Y:S10]  /*1f70*/  UTMALDG.4D.2CTA [UR16], [UR28], desc[UR40] ;  /* 0x000028101c0075b4 */ /* 0x0009f40008219000 */
[----:B------:R-:W-:Y:S07]  /*1f80*/  @UP0 UIADD3 UR7, UPT, UPT, UR24, URZ, URZ ;  /* 0x000000ff18070290 */ /* 0x000fee000fffe0ff */
[----:B------:R-:W-:Y:S01]  /*1f90*/  UMOV UR24, UR7 ;  /* 0x0000000700187c82 */ /* 0x000fe20008000000 */
[----:B--2---:R-:W-:Y:S01]  /*1fa0*/  UMOV UR6, UR26 ;  /* 0x0000001a00067c82 */ /* 0x004fe20008000000 */
[----:B----4-:R-:W-:Y:S02]  /*1fb0*/  USEL UR21, UR22, URZ, UP0 ;  /* 0x000000ff16157287 */ /* 0x010fe40008000000 */
[----:B------:R-:W-:Y:S02]  /*1fc0*/  UISETP.NE.AND UP0, UPT, UR27, UR34, UPT ;  /* 0x000000221b00728c */ /* 0x000fe4000bf05270 */
[----:B------:R-:W-:Y:S07]  /*1fd0*/  USEL UR20, UR32, URZ, UP2 ;  /* 0x000000ff20147287 */ /* 0x000fee0009000000 */
[----:B---3--:R-:W-:Y:S05]  /*1fe0*/  BRA.U UP0, `(.L_x_29) ;  /* 0xfffffffd00147547 */ /* 0x008fea000b83ffff */
.L_x_23:
[----:B------:R-:W-:Y:S01]  /*1ff0*/  ULEA UR4, UR26, UR25, 0x3 ;  /* 0x000000191a047291 */ /* 0x000fe2000f8e18ff */
[----:B-1----:R-:W-:Y:S01]  /*2000*/  MOV R0, UR23 ;  /* 0x0000001700007c02 */ /* 0x002fe20008000f00 */
[----:B------:R-:W-:Y:S01]  /*2010*/  @!P1 SYNCS.ARRIVE.TRANS64.A1T0 RZ, [UR25+0x148], RZ ;  /* 0x000148ffffff99a7 */ /* 0x000fe20008100019 */
[----:B------:R-:W-:Y:S02]  /*2020*/  UISETP.GE.AND UP0, UPT, UR45, 0x1, UPT ;  /* 0x000000012d00788c */ /* 0x000fe4000bf06270 */
[----:B------:R-:W-:-:S04]  /*2030*/  SHF.L.U32 R0, R0, 0x1f, RZ ;  /* 0x0000001f00007819 */ /* 0x000fc800000006ff */
[----:B--2---:R1:W2:Y:S03]  /*2040*/  SYNCS.PHASECHK.TRANS64.TRYWAIT P0, [UR4+0x80], R0 ;  /* 0x00008000ff0075a7 */ /* 0x0042a60008001104 */
[----:B------:R-:W-:Y:S05]  /*2050*/  BRA.U !UP0, `(.L_x_30) ;  /* 0x00000005085c7547 */ /* 0x000fea000b800000 */
        /* <DEDUP_REMOVED lines=16> */
[----:B------:R-:W-:-:S03]  /*2160*/  UMOV UR32, UR45 ;  /* 0x0000002d00207c82 */ /* 0x000fc60008000000 */
        /* <DEDUP_REMOVED lines=9> */
[----:B---3--:R-:W-:-:S11]  /*2200*/  UMOV UR6, UR26 ;  /* 0x0000001a00067c82 */ /* 0x008fd60008000000 */
.L_x_36:
[----:B------:R-:W-:Y:S01]  /*2210*/  @!P3 MOV R3, 0x6000 ;  /* 0x000060000003b802 */ /* 0x000fe20000000f00 */
[----:B------:R-:W-:Y:S01]  /*2220*/  ULEA UR9, UR6, UR25, 0x3 ;  /* 0x0000001906097291 */ /* 0x000fe2000f8e18ff */
[----:B-12---:R-:W-:Y:S11]  /*2230*/  @P0 BRA `(.L_x_31) ;  /* 0x0000000000100947 */ /* 0x006ff60003800000 */
[----:B------:R-:W-:Y:S04]  /*2240*/  MOV R0, UR23 ;  /* 0x0000001700007c02 */ /* 0x000fe80008000f00 */
[----:B------:R-:W-:Y:S04]  /*2250*/  SHF.L.U32 R5, R0, 0x1f, RZ ;  /* 0x0000001f00057819 */ /* 0x000fe800000006ff */
[----:B------:R-:W1:Y:S02]  /*2260*/  SYNCS.PHASECHK.TRANS64.TRYWAIT P0, [UR9+0x80], R5 ;  /* 0x00008005ff0075a7 */ /* 0x000e640008001109 */
[----:B-1----:R-:W-:Y:S05]  /*2270*/  @!P0 BRA `(.L_x_32) ;  /* 0x0000008000a88947 */ /* 0x002fea0003800000 */
.L_x_31:
[----:B------:R2:W-:Y:S01]  /*2280*/  @!P3 SYNCS.ARRIVE.TRANS64 RZ, [UR9], R3 ;  /* 0x00000003ffffb9a7 */ /* 0x0005e20008000009 */
[----:B------:R-:W-:Y:S04]  /*2290*/  ULOP3.LUT UR7, UR33, 0x2, URZ, 0xfc, !UPT ;  /* 0x0000000221077892 */ /* 0x000fe8000f8efcff */
[----:B------:R-:W-:Y:S09]  /*22a0*/  UISETP.NE.AND UP0, UPT, UR7, 0x2, UPT ;  /* 0x000000020700788c */ /* 0x000ff2000bf05270 */
[----:B------:R-:W-:Y:S05]  /*22b0*/  BRA.U UP0, `(.L_x_33) ;  /* 0x0000000100047547 */ /* 0x000fea000b800000 */
[----:B----4-:R-:W-:Y:S05]  /*22c0*/  BPT.TRAP 0x1 ;  /* 0x000000040000795c */ /* 0x010fea0000300000 */
.L_x_33:
[----:B------:R-:W-:Y:S04]  /*22d0*/  BSSY.RECONVERGENT B0, `(.L_x_34) ;  /* 0x0000003000007945 */ /* 0x000fe80003800200 */
[----:B------:R-:W-:Y:S05]  /*22e0*/  @P2 BRA `(.L_x_35) ;  /* 0x0000000000042947 */ /* 0x000fea0003800000 */
[----:B----4-:R-:W-:Y:S05]  /*22f0*/  BPT.TRAP 0x1 ;  /* 0x000000040000795c */ /* 0x010fea0000300000 */
.L_x_35:
[----:B----4-:R-:W-:Y:S05]  /*2300*/  BSYNC.RECONVERGENT B0 ;  /* 0x0000000000007941 */ /* 0x010fea0003800200 */
.L_x_34:
        /* <DEDUP_REMOVED lines=26> */
[----:B------:R-:W-:Y:S01]  /*24b0*/  UIADD3 UR7, UPT, UPT, UR24, 0x1, URZ ;  /* 0x0000000118077890 */ /* 0x000fe2000fffe0ff */
[----:B------:R-:W-:Y:S01]  /*24c0*/  UMOV UR40, 0x0 ;  /* 0x0000000000287882 */ /* 0x000fe20000000000 */
[----:B------:R-:W-:Y:S01]  /*24d0*/  UMOV UR41, 0x10000000 ;  /* 0x1000000000297882 */ /* 0x000fe20000000000 */
[----:B------:R-:W-:Y:S01]  /*24e0*/  UMOV UR17, UR9 ;  /* 0x0000000900117c82 */ /* 0x000fe20008000000 */
[----:B------:R2:W-:Y:S01]  /*24f0*/  UTMALDG.4D.IM2COL.2CTA [UR8], [UR30], UR6, desc[UR40] ;  /* 0x000028081e0073b4 */ /* 0x0005e20008259006 */
[----:B------:R-:W-:Y:S04]  /*2500*/  UMOV UR18, UR10 ;  /* 0x0000000a00127c82 */ /* 0x000fe80008000000 */
[----:B------:R-:W-:Y:S04]  /*2510*/  @UP2 UIADD3 UR22, UPT, UPT, UR21, URZ, URZ ;  /* 0x000000ff15162290 */ /* 0x000fe8000fffe0ff */
[----:B------:R-:W-:Y:S01]  /*2520*/  UISETP.NE.AND UP0, UPT, UR22, UR43, UPT ;  /* 0x0000002b1600728c */ /* 0x000fe2000bf05270 */
[----:B------:R4:W-:Y:S10]  /*2530*/  UTMALDG.4D.2CTA [UR16], [UR28], desc[UR40] ;  /* 0x000028101c0075b4 */ /* 0x0009f40008219000 */
[----:B------:R-:W-:Y:S07]  /*2540*/  @UP0 UIADD3 UR7, UPT, UPT, UR24, URZ, URZ ;  /* 0x000000ff18070290 */ /* 0x000fee000fffe0ff */
[----:B------:R-:W-:Y:S01]  /*2550*/  UMOV UR24, UR7 ;  /* 0x0000000700187c82 */ /* 0x000fe20008000000 */
[----:B--2---:R-:W-:Y:S02]  /*2560*/  UIADD3 UR6, UPT, UPT, UR32, -0x1, URZ ;  /* 0xffffffff20067890 */ /* 0x004fe4000fffe0ff */
[----:B----4-:R-:W-:Y:S02]  /*2570*/  USEL UR21, UR22, URZ, UP0 ;  /* 0x000000ff16157287 */ /* 0x010fe40008000000 */
[----:B------:R-:W-:Y:S02]  /*2580*/  UISETP.GT.U32.AND UP0, UPT, UR32, 0x1, UPT ;  /* 0x000000012000788c */ /* 0x000fe4000bf04070 */
[----:B------:R-:W-:Y:S01]  /*2590*/  USEL UR20, UR27, URZ, UP2 ;  /* 0x000000ff1b147287 */ /* 0x000fe20009000000 */
[----:B------:R-:W-:Y:S01]  /*25a0*/  UMOV UR32, UR6 ;  /* 0x0000000600207c82 */ /* 0x000fe20008000000 */
[----:B------:R-:W-:Y:S05]  /*25b0*/  UMOV UR6, UR26 ;  /* 0x0000001a00067c82 */ /* 0x000fea0008000000 */
[----:B---3--:R-:W-:Y:S05]  /*25c0*/  BRA.U UP0, `(.L_x_36) ;  /* 0xfffffffd00107547 */ /* 0x008fea000b83ffff */
.L_x_30:
[----:B------:R-:W-:Y:S01]  /*25d0*/  SHF.L.U32 R3, R2, 0x1f, RZ ;  /* 0x0000001f02037819 */ /* 0x000fe200000006ff */
[----:B------:R-:W-:-:S03]  /*25e0*/  NOP ;  /* 0x0000000000007918 */ /* 0x000fc60000000000 */
[----:B-12---:R-:W1:Y:S02]  /*25f0*/  SYNCS.PHASECHK.TRANS64.TRYWAIT P0, [UR25+0x150], R3 ;  /* 0x00015003ff0075a7 */ /* 0x006e640008001119 */
[----:B-1----:R-:W-:Y:S05]  /*2600*/  @!P0 BRA `(.L_x_37) ;  /* 0x0000007c00dc8947 */ /* 0x002fea0003800000 */
.L_x_158:
[----:B------:R-:W2:Y:S01]  /*2610*/  LDS.128 R4, [UR25+0x190] ;  /* 0x00019019ff047984 */ /* 0x000ea20008000c00 */
[----:B------:R-:W-:Y:S02]  /*2620*/  UIADD3 UR4, UPT, UPT, UR25, 0x158, URZ ;  /* 0x0000015819047890 */ /* 0x000fe4000fffe0ff */
[----:B------:R-:W-:Y:S01]  /*2630*/  UISETP.GE.AND UP0, UPT, UR39, 0x1, UPT ;  /* 0x000000012700788c */ /* 0x000fe2000bf06270 */
[----:B------:R-:W-:Y:S01]  /*2640*/  @!PT LDS RZ, [RZ] ;  /* 0x00000000fffff984 */ /* 0x000fe20000000800 */
[----:B------:R-:W-:Y:S01]  /*2650*/  @!PT LDS RZ, [RZ] ;  /* 0x00000000fffff984 */ /* 0x000fe20000000800 */
[----:B------:R-:W-:Y:S01]  /*2660*/  @!PT LDS RZ, [RZ] ;  /* 0x00000000fffff984 */ /* 0x000fe20000000800 */
[----:B------:R-:W-:Y:S01]  /*2670*/  @!PT LDS RZ, [RZ] ;  /* 0x00000000fffff984 */ /* 0x000fe20000000800 */
[----:B------:R3:W-:Y:S06]  /*2680*/  MEMBAR.ALL.CTA ;  /* 0x0000000000007992 */ /* 0x0007ec0000008000 */
[----:B---3--:R-:W3:Y:S01]  /*2690*/  FENCE.VIEW.ASYNC.S ;  /* 0x00000000000073c6 */ /* 0x008ee20000000000 */
[----:B------:R-:W-:-:S09]  /*26a0*/  UPRMT UR4, URZ, 0x654, UR4 ;  /* 0x00000654ff047896 */ /* 0x000fd20008000004 */
[----:B---3--:R-:W-:Y:S01]  /*26b0*/  SYNCS.ARRIVE.TRANS64.RED.A1T0 RZ, [UR4], RZ ;  /* 0x000000ffffff79a7 */ /* 0x008fe20008100404 */
[----:B--2---:R-:W-:-:S13]  /*26c0*/  LOP3.LUT P0, RZ, R6, 0x1, RZ, 0xc0, !PT ;  /* 0x0000000106ff7812 */ /* 0x004fda000780c0ff */
[----:B------:R-:W-:Y:S01]  /*26d0*/  VOTEU.ANY UP1, P0 ;  /* 0x0000000000ff7886 */ /* 0x000fe20000020100 */
[----:B------:R-:W-:-:S13]  /*26e0*/  PLOP3.LUT P0, PT, PT, PT, UP1, 0x80, 0x8 ;  /* 0x000000000008781c */ /* 0x000fda0003f0f018 */
[----:B-1----:R-:W-:Y:S02]  /*26f0*/  @P0 MOV R0, R4 ;  /* 0x0000000400000202 */ /* 0x002fe40000000f00 */
[----:B------:R-:W-:Y:S02]  /*2700*/  @P0 LOP3.LUT R4, R5, 0xffff, RZ, 0xc0, !PT ;  /* 0x0000ffff05040812 */ /* 0x000fe400078ec0ff */
[----:B------:R-:W-:Y:S02]  /*2710*/  @P0 R2UR UR6, R0 ;  /* 0x00000000000602ca */ /* 0x000fe400000e0000 */
[----:B------:R-:W-:-:S11]  /*2720*/  @P0 R2UR UR5, R4 ;  /* 0x00000000040502ca */ /* 0x000fd600000e0000 */
[----:B------:R-:W-:Y:S02]  /*2730*/  @UP1 UMOV UR42, UR6 ;  /* 0x00000006002a1c82 */ /* 0x000fe40008000000 */
[----:B------:R-:W-:Y:S01]  /*2740*/  @UP1 UMOV UR38, UR5 ;  /* 0x0000000500261c82 */ /* 0x000fe20008000000 */
[----:B------:R-:W-:Y:S05]  /*2750*/  BRA.U !UP0, `(.L_x_38) ;  /* 0x0000000108d47547 */ /* 0x000fea000b800000 */
[----:B------:R-:W1:Y:S01]  /*2760*/  LDCU.128 UR16, c[0x0][0xb10] ;  /* 0x00016200ff1077ac */ /* 0x000e620008000c00 */
[----:B------:R-:W2:Y:S01]  /*2770*/  LDCU UR21, c[0x0][0xb20] ;  /* 0x00016400ff1577ac */ /* 0x000ea20008000800 */
[----:B------:R-:W3:Y:S01]  /*2780*/  LDCU UR20, c[0x0][0xb0c] ;  /* 0x00016180ff1477ac */ /* 0x000ee20008000800 */
[----:B------:R-:W4:Y:S01]  /*2790*/  LDCU.64 UR8, c[0x0][0xb28] ;  /* 0x00016500ff0877ac */ /* 0x000f220008000a00 */
[----:B------:R-:W-:Y:S02]  /*27a0*/  UISETP.NE.AND UP3, UPT, UR39, 0x1, UPT ;  /* 0x000000012700788c */ /* 0x000fe4000bf65270 */
[----:B-1----:R-:W-:Y:S02]  /*27b0*/  UIMAD.WIDE.U32 UR4, UR46, UR19, URZ ;  /* 0x000000132e0472a5 */ /* 0x002fe4000f8e00ff */
[----:B------:R-:W-:Y:S02]  /*27c0*/  UIMAD.WIDE.U32 UR6, UR47, UR16, URZ ;  /* 0x000000102f0672a5 */ /* 0x000fe4000f8e00ff */
[----:B------:R-:W-:-:S02]  /*27d0*/  UISETP.NE.AND UP0, UPT, UR18, 0x1, UPT ;  /* 0x000000011200788c */ /* 0x000fc4000bf05270 */
[----:B------:R-:W-:Y:S01]  /*27e0*/  UIMAD.WIDE.U32 UR14, UR38, UR19, URZ ;  /* 0x00000013260e72a5 */ /* 0x000fe2000f8e00ff */
[----:B------:R-:W-:Y:S01]  /*27f0*/  UMOV UR4, UR5 ;  /* 0x0000000500047c82 */ /* 0x000fe20008000000 */
[----:B---3--:R-:W-:Y:S02]  /*2800*/  UISETP.NE.AND UP2, UPT, UR20, 0x1, UPT ;  /* 0x000000011400788c */ /* 0x008fe4000bf45270 */
[----:B--2---:R-:W-:Y:S02]  /*2810*/  USHF.R.U32.HI UR5, URZ, UR21, UR4 ;  /* 0x00000015ff057299 */ /* 0x004fe40008011604 */
[----:B------:R-:W-:Y:S01]  /*2820*/  UIMAD.WIDE.U32 UR12, UR42, UR16, URZ ;  /* 0x000000102a0c72a5 */ /* 0x000fe2000f8e00ff */
[----:B------:R-:W-:Y:S01]  /*2830*/  UMOV UR4, UR7 ;  /* 0x0000000700047c82 */ /* 0x000fe20008000000 */
[----:B------:R-:W-:Y:S02]  /*2840*/  USEL UR5, UR46, UR5, !UP0 ;  /* 0x000000052e057287 */ /* 0x000fe4000c000000 */
[----:B------:R-:W-:-:S02]  /*2850*/  USHF.R.U32.HI UR4, URZ, UR17, UR4 ;  /* 0x00000011ff047299 */ /* 0x000fc40008011604 */
[----:B----4-:R-:W-:Y:S02]  /*2860*/  UIMAD.WIDE.U32 UR10, UR5, UR8, URZ ;  /* 0x00000008050a72a5 */ /* 0x010fe4000f8e00ff */
[----:B------:R-:W-:Y:S01]  /*2870*/  USEL UR6, UR47, UR4, !UP2 ;  /* 0x000000042f067287 */ /* 0x000fe2000d000000 */
[----:B------:R-:W-:Y:S02]  /*2880*/  UMOV UR12, UR13 ;  /* 0x0000000d000c7c82 */ /* 0x000fe40008000000 */
[----:B------:R-:W-:Y:S01]  /*2890*/  UMOV UR4, UR15 ;  /* 0x0000000f00047c82 */ /* 0x000fe20008000000 */
[----:B------:R-:W-:Y:S01]  /*28a0*/  UIMAD.WIDE.U32 UR14, UR6, UR8, URZ ;  /* 0x00000008060e72a5 */ /* 0x000fe2000f8e00ff */
[----:B------:R-:W-:Y:S01]  /*28b0*/  UMOV UR10, UR11 ;  /* 0x0000000b000a7c82 */ /* 0x000fe20008000000 */
[----:B------:R-:W-:Y:S02]  /*28c0*/  USHF.R.U32.HI UR4, URZ, UR21, UR4 ;  /* 0x00000015ff047299 */ /* 0x000fe40008011604 */
[----:B------:R-:W-:-:S03]  /*28d0*/  @UP3 USHF.R.U32.HI UR5, URZ, UR9, UR10 ;  /* 0x00000009ff053299 */ /* 0x000fc6000801160a */
[----:B------:R-:W-:Y:S01]  /*28e0*/  UMOV UR14, UR15 ;  /* 0x0000000f000e7c82 */ /* 0x000fe20008000000 */
[----:B------:R-:W-:Y:S02]  /*28f0*/  USHF.R.U32.HI UR17, URZ, UR17, UR12 ;  /* 0x00000011ff117299 */ /* 0x000fe4000801160c */
[----:B------:R-:W-:Y:S02]  /*2900*/  USEL UR4, UR38, UR4, !UP0 ;  /* 0x0000000426047287 */ /* 0x000fe4000c000000 */
[----:B------:R-:W-:Y:S02]  /*2910*/  @UP3 USHF.R.U32.HI UR6, URZ, UR9, UR14 ;  /* 0x00000009ff063299 */ /* 0x000fe4000801160e */
[----:B------:R-:W-:Y:S02]  /*2920*/  UIMAD UR7, UR39, UR5, URZ ;  /* 0x00000005270772a4 */ /* 0x000fe4000f8e02ff */
[----:B------:R-:W-:Y:S02]  /*2930*/  USEL UR5, UR42, UR17, !UP2 ;  /* 0x000000112a057287 */ /* 0x000fe4000d000000 */
[----:B------:R-:W-:-:S02]  /*2940*/  UIMAD UR10, UR39, UR6, URZ ;  /* 0x00000006270a72a4 */ /* 0x000fc4000f8e02ff */
[----:B------:R-:W-:Y:S02]  /*2950*/  UISETP.GE.AND UP0, UPT, UR4, UR7, UPT ;  /* 0x000000070400728c */ /* 0x000fe4000bf06270 */
[----:B------:R-:W-:Y:S02]  /*2960*/  UIMAD.WIDE.U32 UR12, UR4, UR8, URZ ;  /* 0x00000008040c72a5 */ /* 0x000fe4000f8e00ff */
[----:B------:R-:W-:Y:S02]  /*2970*/  UISETP.GE.OR UP0, UPT, UR5, UR10, UP0 ;  /* 0x0000000a0500728c */ /* 0x000fe40008706670 */
[----:B------:R-:W-:Y:S02]  /*2980*/  UIMAD.WIDE.U32 UR10, UR5, UR8, URZ ;  /* 0x00000008050a72a5 */ /* 0x000fe4000f8e00ff */
[----:B------:R-:W-:Y:S01]  /*2990*/  UIADD3 UR12, UPT, UPT, -UR4, URZ, URZ ;  /* 0x000000ff040c7290 */ /* 0x000fe2000fffe1ff */
[----:B------:R-:W-:Y:S01]  /*29a0*/  UMOV UR8, UR13 ;  /* 0x0000000d00087c82 */ /* 0x000fe20008000000 */
[----:B------:R-:W-:-:S02]  /*29b0*/  UIADD3 UR10, UPT, UPT, -UR5, URZ, URZ ;  /* 0x000000ff050a7290 */ /* 0x000fc4000fffe1ff */
[----:B------:R-:W-:-:S03]  /*29c0*/  USHF.R.U32.HI UR8, URZ, UR9, UR8 ;  /* 0x00000009ff087299 */ /* 0x000fc60008011608 */
[----:B------:R-:W-:Y:S01]  /*29d0*/  @!UP0 UMOV UR7, UR11 ;  /* 0x0000000b00078c82 */ /* 0x000fe20008000000 */
[----:B------:R-:W-:Y:S02]  /*29e0*/  UIMAD UR12, UR18, UR12, UR38 ;  /* 0x0000000c120c72a4 */ /* 0x000fe4000f8e0226 */
[----:B------:R-:W-:Y:S02]  /*29f0*/  USEL UR8, UR4, UR8, !UP3 ;  /* 0x0000000804087287 */ /* 0x000fe4000d800000 */
[----:B------:R-:W-:Y:S02]  /*2a00*/  @!UP0 USHF.R.U32.HI UR7, URZ, UR9, UR7 ;  /* 0x00000009ff078299 */ /* 0x000fe40008011607 */
[----:B------:R-:W-:Y:S02]  /*2a10*/  UIADD3 UR9, UPT, UPT, -UR8, URZ, URZ ;  /* 0x000000ff08097290 */ /* 0x000fe4000fffe1ff */
[----:B------:R-:W-:Y:S02]  /*2a20*/  @!UP0 USEL UR7, UR5, UR7, !UP3 ;  /* 0x0000000705078287 */ /* 0x000fe4000d800000 */
[----:B------:R-:W-:-:S02]  /*2a30*/  UIMAD UR9, UR39, UR9, UR4 ;  /* 0x00000009270972a4 */ /* 0x000fc4000f8e0204 */
[----:B------:R-:W-:Y:S02]  /*2a40*/  @!UP0 UIADD3 UR8, UPT, UPT, UR8, -UR7, URZ ;  /* 0x8000000708088290 */ /* 0x000fe4000fffe0ff */
[----:B------:R-:W-:Y:S02]  /*2a50*/  @!UP0 UIMAD UR7, UR9, UR6, UR7 ;  /* 0x00000006090782a4 */ /* 0x000fe4000f8e0207 */
[----:B------:R-:W-:Y:S02]  /*2a60*/  @!UP0 UIMAD UR4, UR39, UR8, UR5 ;  /* 0x00000008270482a4 */ /* 0x000fe4000f8e0205 */
[----:B------:R-:W-:Y:S02]  /*2a70*/  UIMAD UR6, UR20, UR10, UR42 ;  /* 0x0000000a140672a4 */ /* 0x000fe4000f8e022a */
[----:B------:R-:W-:Y:S01]  /*2a80*/  UIMAD UR38, UR4, UR18, UR12 ;  /* 0x00000012042672a4 */ /* 0x000fe2000f8e020c */
[----:B------:R-:W-:Y:S02]  /*2a90*/  @!UP0 UMOV UR5, UR7 ;  /* 0x0000000700058c82 */ /* 0x000fe40008000000 */
[----:B------:R-:W-:-:S12]  /*2aa0*/  UIMAD UR42, UR5, UR20, UR6 ;  /* 0x00000014052a72a4 */ /* 0x000fd8000f8e0206 */
.L_x_38:
[----:B------:R-:W1:Y:S02]  /*2ab0*/  LDCU UR4, c[0x0][0xb30] ;  /* 0x00016600ff0477ac */ /* 0x000e640008000800 */
[----:B-1----:R-:W-:-:S09]  /*2ac0*/  UISETP.NE.AND UP0, UPT, UR4, 0x1, UPT ;  /* 0x000000010400788c */ /* 0x002fd2000bf05270 */
[----:B------:R-:W-:Y:S05]  /*2ad0*/  BRA.U UP0, `(.L_x_39) ;  /* 0x0000000100447547 */ /* 0x000fea000b800000 */
[----:B------:R-:W1:Y:S01]  /*2ae0*/  LDCU.128 UR8, c[0x0][0xb10] ;  /* 0x00016200ff0877ac */ /* 0x000e620008000c00 */
[----:B------:R-:W2:Y:S01]  /*2af0*/  LDCU UR12, c[0x0][0xb0c] ;  /* 0x00016180ff0c77ac */ /* 0x000ea20008000800 */
[----:B------:R-:W3:Y:S01]  /*2b00*/  LDCU UR13, c[0x0][0xb20] ;  /* 0x00016400ff0d77ac */ /* 0x000ee20008000800 */
[----:B-1----:R-:W-:Y:S02]  /*2b10*/  UIMAD.WIDE.U32 UR6, UR42, UR8, URZ ;  /* 0x000000082a0672a5 */ /* 0x002fe4000f8e00ff */
[----:B------:R-:W-:Y:S02]  /*2b20*/  UIMAD.WIDE.U32 UR4, UR38, UR11, URZ ;  /* 0x0000000b260472a5 */ /* 0x000fe4000f8e00ff */
[----:B--2---:R-:W-:Y:S02]  /*2b30*/  UISETP.NE.AND UP2, UPT, UR12, 0x1, UPT ;  /* 0x000000010c00788c */ /* 0x004fe4000bf45270 */
[----:B------:R-:W-:Y:S01]  /*2b40*/  UISETP.NE.AND UP0, UPT, UR10, 0x1, UPT ;  /* 0x000000010a00788c */ /* 0x000fe2000bf05270 */
[----:B------:R-:W-:-:S02]  /*2b50*/  UMOV UR6, UR7 ;  /* 0x0000000700067c82 */ /* 0x000fc40008000000 */
[----:B------:R-:W-:Y:S01]  /*2b60*/  UMOV UR4, UR5 ;  /* 0x0000000500047c82 */ /* 0x000fe20008000000 */
[----:B------:R-:W-:Y:S02]  /*2b70*/  USHF.R.U32.HI UR6, URZ, UR9, UR6 ;  /* 0x00000009ff067299 */ /* 0x000fe40008011606 */
[----:B---3--:R-:W-:Y:S02]  /*2b80*/  USHF.R.U32.HI UR4, URZ, UR13, UR4 ;  /* 0x0000000dff047299 */ /* 0x008fe40008011604 */
[----:B------:R-:W-:Y:S02]  /*2b90*/  USEL UR5, UR42, UR6, !UP2 ;  /* 0x000000062a057287 */ /* 0x000fe4000d000000 */
[----:B------:R-:W-:-:S04]  /*2ba0*/  USEL UR4, UR38, UR4, !UP0 ;  /* 0x0000000426047287 */ /* 0x000fc8000c000000 */
[----:B------:R-:W-:Y:S02]  /*2bb0*/  UIADD3 UR6, UPT, UPT, UR5, -UR4, URZ ;  /* 0x8000000405067290 */ /* 0x000fe4000fffe0ff */
[----:B------:R-:W-:Y:S02]  /*2bc0*/  UIADD3 UR4, UPT, UPT, -UR5, UR4, URZ ;  /* 0x0000000405047290 */ /* 0x000fe4000fffe1ff */
[----:B------:R-:W-:Y:S02]  /*2bd0*/  UIMAD UR38, UR6, UR10, UR38 ;  /* 0x0000000a062672a4 */ /* 0x000fe4000f8e0226 */
[----:B------:R-:W-:-:S12]  /*2be0*/  UIMAD UR42, UR4, UR12, UR42 ;  /* 0x0000000c042a72a4 */ /* 0x000fd8000f8e022a */
.L_x_39:
[----:B------:R-:W-:Y:S01]  /*2bf0*/  R2UR UR5, R96 ;  /* 0x00000000600572ca */ /* 0x000fe200000e0000 */
[----:B------:R-:W-:Y:S01]  /*2c00*/  UMOV UR27, UR34 ;  /* 0x00000022001b7c82 */ /* 0x000fe20008000000 */
[----:B------:R-:W-:Y:S02]  /*2c10*/  R2UR UR4, R95 ;  /* 0x000000005f0472ca */ /* 0x000fe400000e0000 */
[----:B------:R-:W-:Y:S02]  /*2c20*/  PLOP3.LUT P1, PT, PT, PT, PT, 0x80, 0x8 ;  /* 0x000000000008781c */ /* 0x000fe40003f2f070 */
[----:B------:R-:W-:-:S07]  /*2c30*/  LOP3.LUT R2, R2, 0x1, RZ, 0x3c, !PT ;  /* 0x0000000102027812 */ /* 0x000fce00078e3cff */
[----:B------:R-:W-:Y:S02]  /*2c40*/  UIADD3 UR51, UPT, UPT, UR42, UR5, URZ ;  /* 0x000000052a337290 */ /* 0x000fe4000fffe0ff */
[----:B------:R-:W-:Y:S01]  /*2c50*/  UIADD3 UR21, UPT, UPT, UR38, UR4, URZ ;  /* 0x0000000426157290 */ /* 0x000fe2000fffe0ff */
[----:B------:R-:W-:Y:S11]  /*2c60*/  BRA.U UP1, `(.L_x_40) ;  /* 0xffffffed013c7547 */ /* 0x000ff6000b83ffff */
[----:B------:R-:W-:Y:S01]  /*2c70*/  UIADD3 UR25, UPT, UPT, UR25, 0x80, URZ ;  /* 0x0000008019197890 */ /* 0x000fe2000fffe0ff */
[----:B------:R-:W-:-:S03]  /*2c80*/  MOV R3, UR23 ;  /* 0x0000001700037c02 */ /* 0x000fc60008000f00 */
[----:B------:R-:W-:Y:S01]  /*2c90*/  ULEA UR4, UR26, UR25, 0x3 ;  /* 0x000000191a047291 */ /* 0x000fe2000f8e18ff */
[----:B------:R-:W-:-:S08]  /*2ca0*/  SHF.L.U32 R3, R3, 0x1f, RZ ;  /* 0x0000001f03037819 */ /* 0x000fd000000006ff */
[----:B------:R-:W1:Y:S02]  /*2cb0*/  SYNCS.PHASECHK.TRANS64.TRYWAIT P0, [UR4], R3 ;  /* 0x00000003ff0075a7 */ /* 0x000e640008001104 */
[----:B-1----:R-:W-:Y:S05]  /*2cc0*/  @!P0 BRA `(.L_x_41) ;  /* 0x0000007800448947 */ /* 0x002fea0003800000 */
.L_x_160:
[----:B------:R-:W-:-:S04]  /*2cd0*/  UIADD3 UR4, UPT, UPT, UR26, 0x1, URZ ;  /* 0x000000011a047890 */ /* 0x000fc8000fffe0ff */
[----:B------:R-:W-:-:S04]  /*2ce0*/  UISETP.NE.AND UP0, UPT, UR4, 0x10, UPT ;  /* 0x000000100400788c */ /* 0x000fc8000bf05270 */
[----:B------:R-:W-:Y:S02]  /*2cf0*/  USEL UR5, URZ, 0x1, UP0 ;  /* 0x00000001ff057887 */ /* 0x000fe40008000000 */
[----:B------:R-:W-:Y:S02]  /*2d00*/  USEL UR4, UR4, URZ, UP0 ;  /* 0x000000ff04047287 */ /* 0x000fe40008000000 */
[----:B------:R-:W-:Y:S02]  /*2d10*/  ULOP3.LUT UR6, UR23, UR5, URZ, 0x3c, !UPT ;  /* 0x0000000517067292 */ /* 0x000fe4000f8e3cff */
[----:B------:R-:W-:-:S04]  /*2d20*/  ULEA UR5, UR4, UR25, 0x3 ;  /* 0x0000001904057291 */ /* 0x000fc8000f8e18ff */
[----:B-1----:R-:W-:-:S04]  /*2d30*/  MOV R3, UR6 ;  /* 0x0000000600037c02 */ /* 0x002fc80008000f00 */
[----:B------:R-:W-:-:S04]  /*2d40*/  SHF.L.U32 R3, R3, 0x1f, RZ ;  /* 0x0000001f03037819 */ /* 0x000fc800000006ff */
[----:B------:R-:W1:Y:S02]  /*2d50*/  SYNCS.PHASECHK.TRANS64.TRYWAIT P0, [UR5], R3 ;  /* 0x00000003ff0075a7 */ /* 0x000e640008001105 */
[----:B-1----:R-:W-:Y:S05]  /*2d60*/  @!P0 BRA `(.L_x_42) ;  /* 0x0000007800348947 */ /* 0x002fea0003800000 */
.L_x_162:
        /* <DEDUP_REMOVED lines=10> */
.L_x_164:
        /* <DEDUP_REMOVED lines=10> */
.L_x_166:
        /* <DEDUP_REMOVED lines=10> */
.L_x_168:
        /* <DEDUP_REMOVED lines=10> */
.L_x_170:
        /* <DEDUP_REMOVED lines=10> */
.L_x_172:
        /* <DEDUP_REMOVED lines=10> */
.L_x_174:
        /* <DEDUP_REMOVED lines=10> */
.L_x_176:
        /* <DEDUP_REMOVED lines=10> */
.L_x_178:
        /* <DEDUP_REMOVED lines=10> */
.L_x_180:
        /* <DEDUP_REMOVED lines=10> */
.L_x_182:
        /* <DEDUP_REMOVED lines=10> */
.L_x_184:
        /* <DEDUP_REMOVED lines=10> */
.L_x_186:
        /* <DEDUP_REMOVED lines=10> */
.L_x_188:
[----:B------:R-:W-:-:S04]  /*3590*/  UIADD3 UR4, UPT, UPT, UR4, 0x1, URZ ;  /* 0x0000000104047890 */ /* 0x000fc8000fffe0ff */
[----:B------:R-:W-:-:S04]  /*35a0*/  UISETP.NE.AND UP0, UPT, UR4, 0x10, UPT ;  /* 0x000000100400788c */ /* 0x000fc8000bf05270 */
[----:B------:R-:W-:Y:S02]  /*35b0*/  USEL UR5, URZ, 0x1, UP0 ;  /* 0x00000001ff057887 */ /* 0x000fe40008000000 */
[----:B------:R-:W-:Y:S02]  /*35c0*/  USEL UR4, UR4, URZ, UP0 ;  /* 0x000000ff04047287 */ /* 0x000fe40008000000 */
[----:B------:R-:W-:Y:S02]  /*35d0*/  ULOP3.LUT UR5, UR6, UR5, URZ, 0x3c, !UPT ;  /* 0x0000000506057292 */ /* 0x000fe4000f8e3cff */
[----:B------:R-:W-:-:S04]  /*35e0*/  ULEA UR4, UR4, UR25, 0x3 ;  /* 0x0000001904047291 */ /* 0x000fc8000f8e18ff */
[----:B------:R-:W-:Y:S02]  /*35f0*/  IMAD.U32 R2, RZ, RZ, UR5 ;  /* 0x00000005ff027e24 */ /* 0x000fe4000f8e00ff */
[----:B-1----:R-:W-:-:S03]  /*3600*/  MOV R0, UR4 ;  /* 0x0000000400007c02 */ /* 0x002fc60008000f00 */
[----:B------:R-:W-:-:S07]  /*3610*/  SHF.L.U32 R3, R2, 0x1f, RZ ;  /* 0x0000001f02037819 */ /* 0x000fce00000006ff */
.L_x_56:
[----:B-1----:R1:W2:Y:S02]  /*3620*/  SYNCS.PHASECHK.TRANS64.TRYWAIT P0, [R0+URZ], R3 ;  /* 0x00000003000075a7 */ /* 0x0022a400080011ff */
[----:B--2---:R-:W-:Y:S05]  /*3630*/  @!P0 NANOSLEEP.SYNCS 0x989680 ;  /* 0x009896800000895d */ /* 0x004fea0003900000 */
[----:B------:R-:W2:Y:S02]  /*3640*/  @!P0 SYNCS.PHASECHK.TRANS64 P0, [R0+URZ], R3 ;  /* 0x00000003000085a7 */ /* 0x000ea400080010ff */
[----:B--2---:R-:W-:Y:S05]  /*3650*/  @P0 EXIT ;  /* 0x000000000000094d */ /* 0x004fea0003800000 */
[----:B------:R-:W-:Y:S05]  /*3660*/  BRA `(.L_x_56) ;  /* 0xfffffffc00ec7947 */ /* 0x000fea000383ffff */
.L_x_22:
[----:B------:R-:W2:Y:S02]  /*3670*/  S2UR UR4, SR_CgaCtaId ;  /* 0x00000000000479c3 */ /* 0x000ea40000008800 */
[----:B--2---:R-:W-:-:S04]  /*3680*/  UISETP.NE.AND UP0, UPT, UR4, URZ, UPT ;  /* 0x000000ff0400728c */ /* 0x004fc8000bf05270 */
[----:B------:R-:W-:-:S09]  /*3690*/  UISETP.NE.OR UP0, UPT, UR18, 0x1, UP0 ;  /* 0x000000011200788c */ /* 0x000fd20008705670 */
[----:B------:R-:W-:Y:S05]  /*36a0*/  BRA.U UP0, `(.L_x_57) ;  /* 0x0000000100b47547 */ /* 0x000fea000b800000 */
[----:B------:R-:W2:Y:S01]  /*36b0*/  S2UR UR5, SR_CgaCtaId ;  /* 0x00000000000579c3 */ /* 0x000ea20000008800 */
[----:B------:R-:W-:Y:S01]  /*36c0*/  UMOV UR4, 0x400 ;  /* 0x0000040000047882 */ /* 0x000fe20000000000 */
[----:B------:R-:W-:Y:S01]  /*36d0*/  HFMA2 R2, -RZ, RZ, 0, 5.9604644775390625e-08 ;  /* 0x00000001ff027431 */ /* 0x000fe200000001ff */
[----:B------:R-:W-:Y:S01]  /*36e0*/  ISETP.GE.U32.AND P0, PT, R3, 0x2, PT ;  /* 0x000000020300780c */ /* 0x000fe20003f06070 */
[----:B------:R-:W-:Y:S01]  /*36f0*/  IMAD.MOV.U32 R8, RZ, RZ, RZ ;  /* 0x000000ffff087224 */ /* 0x000fe200078e00ff */
[----:B--2---:R-:W-:-:S04]  /*3700*/  ULEA UR4, UR5, UR4, 0x18 ;  /* 0x0000000405047291 */ /* 0x004fc8000f8ec0ff */
[----:B------:R-:W-:Y:S02]  /*3710*/  UIADD3 UR5, UPT, UPT, UR4, 0x158, URZ ;  /* 0x0000015804057890 */ /* 0x000fe4000fffe0ff */
[----:B------:R-:W-:Y:S02]  /*3720*/  UIADD3 UR8, UPT, UPT, UR4, 0x150, URZ ;  /* 0x0000015004087890 */ /* 0x000fe4000fffe0ff */
[----:B------:R-:W-:-:S12]  /*3730*/  UPRMT UR5, URZ, 0x654, UR5 ;  /* 0x00000654ff057896 */ /* 0x000fd80008000005 */
.L_x_60:
[----:B------:R-:W-:Y:S01]  /*3740*/  SHF.L.U32 R7, R2, 0x1f, RZ ;  /* 0x0000001f02077819 */ /* 0x000fe200000006ff */
[----:B------:R-:W-:Y:S02]  /*3750*/  IMAD.U32 R4, RZ, RZ, UR8 ;  /* 0x00000008ff047e24 */ /* 0x000fe4000f8e00ff */
[----:B------:R-:W-:Y:S01]  /*3760*/  @!P0 IMAD.MOV.U32 R5, RZ, RZ, 0x10 ;  /* 0x00000010ff058424 */ /* 0x000fe200078e00ff */
[----:B------:R-:W2:Y:S02]  /*3770*/  SYNCS.PHASECHK.TRANS64.TRYWAIT P1, [UR4+0x158], R7 ;  /* 0x00015807ff0075a7 */ /* 0x000ea40008021104 */
[----:B------:R-:W-:-:S04]  /*3780*/  PRMT R9, R3, 0x654, R4 ;  /* 0x0000065403097816 */ /* 0x000fc80000000004 */
[----:B------:R-:W-:Y:S01]  /*3790*/  SEL R0, R9, R0, !P0 ;  /* 0x0000000009007207 */ /* 0x000fe20004000000 */
[----:B--2---:R-:W-:Y:S06]  /*37a0*/  @!P1 BRA `(.L_x_58) ;  /* 0x0000007000f49947 */ /* 0x004fec0003800000 */
.L_x_190:
[----:B------:R-:W-:Y:S01]  /*37b0*/  UIADD3 UR6, UPT, UPT, UR4, 0x190, URZ ;  /* 0x0000019004067890 */ /* 0x000fe2000fffe0ff */
[----:B------:R3:W-:Y:S01]  /*37c0*/  @!P0 SYNCS.ARRIVE.TRANS64.RED RZ, [R0+URZ], R5 ;  /* 0x0000000500ff89a7 */ /* 0x0007e200080004ff */
[----:B------:R-:W-:Y:S01]  /*37d0*/  UIADD3 UR7, UPT, UPT, UR4, 0x150, URZ ;  /* 0x0000015004077890 */ /* 0x000fe2000fffe0ff */
[----:B------:R-:W-:-:S08]  /*37e0*/  LOP3.LUT R2, R2, 0x1, RZ, 0x3c, !PT ;  /* 0x0000000102027812 */ /* 0x000fd000078e3cff */
[----:B------:R-:W-:Y:S06]  /*37f0*/  UGETNEXTWORKID.BROADCAST [UR6], [UR7] ;  /* 0x00000000060073ca */ /* 0x000fec0008000100 */
[----:B---3--:R-:W-:-:S04]  /*3800*/  SHF.L.U32 R5, R8, 0x1f, RZ ;  /* 0x0000001f08057819 */ /* 0x008fc800000006ff */
[----:B------:R-:W3:Y:S02]  /*3810*/  SYNCS.PHASECHK.TRANS64.TRYWAIT P1, [UR4+0x150], R5 ;  /* 0x00015005ff0075a7 */ /* 0x000ee40008021104 */
[----:B---3--:R-:W-:Y:S05]  /*3820*/  @!P1 BRA `(.L_x_59) ;  /* 0x0000007000ec9947 */ /* 0x008fea0003800000 */
.L_x_192:
[----:B--2---:R-:W2:Y:S01]  /*3830*/  LDS.128 R4, [UR4+0x190] ;  /* 0x00019004ff047984 */ /* 0x004ea20008000c00 */
[----:B------:R-:W-:Y:S01]  /*3840*/  LOP3.LUT R8, R8, 0x1, RZ, 0x3c, !PT ;  /* 0x0000000108087812 */ /* 0x000fe200078e3cff */
[----:B------:R-:W-:Y:S01]  /*3850*/  @!PT LDS RZ, [RZ] ;  /* 0x00000000fffff984 */ /* 0x000fe20000000800 */
[----:B------:R-:W-:Y:S01]  /*3860*/  @!PT LDS RZ, [RZ] ;  /* 0x00000000fffff984 */ /* 0x000fe20000000800 */
[----:B------:R-:W-:Y:S01]  /*3870*/  @!PT LDS RZ, [RZ] ;  /* 0x00000000fffff984 */ /* 0x000fe20000000800 */
[----:B------:R-:W-:Y:S01]  /*3880*/  @!PT LDS RZ, [RZ] ;  /* 0x00000000fffff984 */ /* 0x000fe20000000800 */
[----:B------:R3:W-:Y:S06]  /*3890*/  MEMBAR.ALL.CTA ;  /* 0x0000000000007992 */ /* 0x0007ec0000008000 */
[----:B---3--:R-:W3:Y:S02]  /*38a0*/  FENCE.VIEW.ASYNC.S ;  /* 0x00000000000073c6 */ /* 0x008ee40000000000 */
[----:B---3--:R-:W-:Y:S01]  /*38b0*/  SYNCS.ARRIVE.TRANS64.RED.A1T0 RZ, [UR5], RZ ;  /* 0x000000ffffff79a7 */ /* 0x008fe20008100405 */
[----:B--2---:R-:W-:-:S13]  /*38c0*/  LOP3.LUT P1, RZ, R6, 0x1, RZ, 0xc0, !PT ;  /* 0x0000000106ff7812 */ /* 0x004fda000782c0ff */
[----:B------:R-:W-:Y:S05]  /*38d0*/  @P1 BRA `(.L_x_60) ;  /* 0xfffffffc00981947 */ /* 0x000fea000383ffff */
[----:B------:R-:W-:-:S04]  /*38e0*/  SHF.L.U32 R0, R2, 0x1f, RZ ;  /* 0x0000001f02007819 */ /* 0x000fc800000006ff */
[----:B------:R-:W2:Y:S02]  /*38f0*/  SYNCS.PHASECHK.TRANS64 P0, [UR4+0x158], R0 ;  /* 0x00015800ff0075a7 */ /* 0x000ea40008001004 */
[----:B-12---:R-:W-:Y:S05]  /*3900*/  @P0 EXIT ;  /* 0x000000000000094d */ /* 0x006fea0003800000 */
[----:B------:R-:W-:-:S07]  /*3910*/  MOV R0, UR4 ;  /* 0x0000000400007c02 */ /* 0x000fce0008000f00 */
.L_x_61:
[----:B-1----:R-:W-:-:S04]  /*3920*/  SHF.L.U32 R3, R2, 0x1f, RZ ;  /* 0x0000001f02037819 */ /* 0x002fc800000006ff */
[----:B------:R1:W2:Y:S03]  /*3930*/  SYNCS.PHASECHK.TRANS64.TRYWAIT P0, [R0+URZ+0x158], R3 ;  /* 0x00015803000075a7 */ /* 0x0002a600080011ff */
[----:B--2---:R-:W-:Y:S05]  /*3940*/  @!P0 NANOSLEEP.SYNCS 0x989680 ;  /* 0x009896800000895d */ /* 0x004fea0003900000 */
[----:B------:R-:W2:Y:S02]  /*3950*/  @!P0 SYNCS.PHASECHK.TRANS64 P0, [R0+URZ+0x158], R3 ;  /* 0x00015803000085a7 */ /* 0x000ea400080010ff */
[----:B--2---:R-:W-:Y:S05]  /*3960*/  @P0 EXIT ;  /* 0x000000000000094d */ /* 0x004fea0003800000 */
[----:B------:R-:W-:Y:S05]  /*3970*/  BRA `(.L_x_61) ;  /* 0xfffffffc00e87947 */ /* 0x000fea000383ffff */
.L_x_57:
[----:B------:R-:W-:Y:S05]  /*3980*/  BRA.U UP4, `(.L_x_62) ;  /* 0x0000001104647547 */ /* 0x000fea000b800000 */
[----:B------:R-:W2:Y:S01]  /*3990*/  S2UR UR4, SR_CgaCtaId ;  /* 0x00000000000479c3 */ /* 0x000ea20000008800 */
[----:B------:R-:W-:Y:S01]  /*39a0*/  UMOV UR5, 0x40 ;  /* 0x0000004000057882 */ /* 0x000fe20000000000 */
[----:B------:R-:W-:Y:S01]  /*39b0*/  NOP ;  /* 0x0000000000007918 */ /* 0x000fe20000000000 */
[----:B------:R-:W-:Y:S01]  /*39c0*/  UMOV UR6, 0x400 ;  /* 0x0000040000067882 */ /* 0x000fe20000000000 */
[----:B--2---:R-:W-:Y:S02]  /*39d0*/  ULEA UR5, UR4, UR5, 0x18 ;  /* 0x0000000504057291 */ /* 0x004fe4000f8ec0ff */
[----:B------:R-:W-:-:S07]  /*39e0*/  ULEA UR6, UR4, UR6, 0x18 ;  /* 0x0000000604067291 */ /* 0x000fce000f8ec0ff */
[----:B------:R-:W2:Y:S02]  /*39f0*/  LDS.U8 R3, [UR5+0x1c] ;  /* 0x00001c05ff037984 */ /* 0x000ea40008000000 */
[----:B--2---:R-:W-:-:S13]  /*3a00*/  ISETP.NE.AND P0, PT, R3, RZ, PT ;  /* 0x000000ff0300720c */ /* 0x004fda0003f05270 */
[----:B------:R-:W-:Y:S05]  /*3a10*/  @P0 BRA `(.L_x_63) ;  /* 0x0000000400080947 */ /* 0x000fea0003800000 */
[----:B------:R-:W-:Y:S02]  /*3a20*/  UISETP.NE.U32.AND UP1, UPT, UR31, 0x1, UPT ;  /* 0x000000011f00788c */ /* 0x000fe4000bf25070 */
[----:B------:R-:W-:-:S07]  /*3a30*/  UIADD3 UR7, UPT, UPT, UR5, 0x8, URZ ;  /* 0x0000000805077890 */ /* 0x000fce000fffe0ff */
[----:B------:R-:W-:Y:S05]  /*3a40*/  BRA.U !UP1, `(.L_x_64) ;  /* 0x00000001099c7547 */ /* 0x000fea000b800000 */
[----:B------:R-:W-:Y:S01]  /*3a50*/  ELECT P0, URZ, PT ;  /* 0x0000000000ff782f */ /* 0x000fe20003800000 */
[----:B------:R-:W-:-:S12]  /*3a60*/  BSSY B0, `(.L_x_64) ;  /* 0x0000025000007945 */ /* 0x000fd80003800000 */
[----:B------:R-:W-:Y:S05]  /*3a70*/  @!P0 BRA `(.L_x_65) ;  /* 0x00000000008c8947 */ /* 0x000fea0003800000 */
[----:B------:R-:W-:-:S05]  /*3a80*/  UMOV UR4, 0x10 ;  /* 0x0000001000047882 */ /* 0x000fca0000000000 */
[----:B------:R-:W-:Y:S04]  /*3a90*/  DEPBAR.LE SB2, 0x36 ;  /* 0x0000ad800000791a */ /* 0x000fe80000000000 */
[----:B------:R-:W2:Y:S02]  /*3aa0*/  UTCATOMSWS.2CTA.FIND_AND_SET.ALIGN UP0, UR4, UR4 ;  /* 0x00000004000475e3 */ /* 0x000ea40008200800 */
[----:B--2---:R-:W-:Y:S01]  /*3ab0*/  MOV R10, UR4 ;  /* 0x00000004000a7c02 */ /* 0x004fe20008000f00 */
[----:B------:R-:W-:Y:S06]  /*3ac0*/  BRA.U UP0, `(.L_x_66) ;  /* 0x0000000100187547 */ /* 0x000fec000b800000 */
.L_x_67:
[----:B------:R-:W-:Y:S05]  /*3ad0*/  NANOSLEEP 0x64 ;  /* 0x000000640000795d */ /* 0x000fea0003800000 */
[----:B------:R-:W-:-:S05]  /*3ae0*/  UMOV UR4, 0x10 ;  /* 0x0000001000047882 */ /* 0x000fca0000000000 */
[----:B------:R-:W-:Y:S04]  /*3af0*/  DEPBAR.LE SB2, 0x36 ;  /* 0x0000ad800000791a */ /* 0x000fe80000000000 */
[----:B------:R-:W2:Y:S02]  /*3b00*/  UTCATOMSWS.2CTA.FIND_AND_SET.ALIGN UP0, UR4, UR4 ;  /* 0x00000004000475e3 */ /* 0x000ea40008200800 */
[----:B--2---:R-:W-:Y:S01]  /*3b10*/  MOV R10, UR4 ;  /* 0x00000004000a7c02 */ /* 0x004fe20008000f00 */
[----:B------:R-:W-:Y:S05]  /*3b20*/  BRA.U !UP0, `(.L_x_67) ;  /* 0xfffffffd08e87547 */ /* 0x000fea000b83ffff */
.L_x_66:
[----:B------:R-:W2:Y:S01]  /*3b30*/  LDS R6, [UR5+0x10] ;  /* 0x00001005ff067984 */ /* 0x000ea20008000800 */
[----:B------:R-:W-:Y:S01]  /*3b40*/  IMAD.U32 R3, RZ, RZ, UR6 ;  /* 0x00000006ff037e24 */ /* 0x000fe2000f8e00ff */
[----:B------:R-:W-:-:S03]  /*3b50*/  MOV R4, UR30 ;  /* 0x0000001e00047c02 */ /* 0x000fc60008000f00 */
[----:B------:R-:W-:Y:S01]  /*3b60*/  VIADD R3, R3, 0x1a0 ;  /* 0x000001a003037836 */ /* 0x000fe20000000000 */
[----:B--2---:R-:W-:-:S04]  /*3b70*/  SHF.L.U32 R6, R6, 0x1f, RZ ;  /* 0x0000001f06067819 */ /* 0x004fc800000006ff */
[----:B------:R-:W2:Y:S02]  /*3b80*/  SYNCS.PHASECHK.TRANS64.TRYWAIT P0, [UR5+0x8], R6 ;  /* 0x00000806ff0075a7 */ /* 0x000ea40008001105 */
[----:B--2---:R-:W-:Y:S05]  /*3b90*/  @P0 BRA `(.L_x_68) ;  /* 0x0000000000080947 */ /* 0x004fea0003800000 */
[----:B------:R-:W2:Y:S02]  /*3ba0*/  SYNCS.PHASECHK.TRANS64.TRYWAIT P0, [UR5+0x8], R6 ;  /* 0x00000806ff0075a7 */ /* 0x000ea40008001105 */
[----:B--2---:R-:W-:Y:S05]  /*3bb0*/  @!P0 BRA `(.L_x_69) ;  /* 0x0000007000208947 */ /* 0x004fea0003800000 */
.L_x_68:
[----:B------:R-:W-:Y:S01]  /*3bc0*/  PRMT R4, R4, 0x654, R3 ;  /* 0x0000065404047816 */ /* 0x000fe20000000003 */
[----:B------:R-:W-:Y:S01]  /*3bd0*/  HFMA2 R3, -RZ, RZ, 0, 5.9604644775390625e-08 ;  /* 0x00000001ff037431 */ /* 0x000fe200000001ff */
[----:B------:R-:W-:Y:S01]  /*3be0*/  UPRMT UR4, UR30, 0x654, UR7 ;  /* 0x000006541e047896 */ /* 0x000fe20008000007 */
[----:B------:R-:W-:Y:S02]  /*3bf0*/  IMAD.MOV.U32 R7, RZ, RZ, 0xffff ;  /* 0x0000ffffff077424 */ /* 0x000fe400078e00ff */
[----:B--2---:R-:W-:Y:S02]  /*3c00*/  IMAD.MOV.U32 R6, RZ, RZ, 0x4 ;  /* 0x00000004ff067424 */ /* 0x004fe400078e00ff */
[----:B------:R-:W-:Y:S01]  /*3c10*/  IMAD.SHL.U32 R9, R10, 0x20, RZ ;  /* 0x000000200a097824 */ /* 0x000fe200078e00ff */
[----:B------:R-:W-:Y:S02]  /*3c20*/  MOV R5, UR4 ;  /* 0x0000000400057c02 */ /* 0x000fe40008000f00 */
[-C--:B------:R-:W-:Y:S01]  /*3c30*/  SHF.L.U32 R8, R7, R10.reuse, RZ ;  /* 0x0000000a07087219 */ /* 0x080fe200000006ff */
[----:B------:R2:W-:Y:S01]  /*3c40*/  SYNCS.ARRIVE.TRANS64.RED RZ, [UR4], R6 ;  /* 0x00000006ffff79a7 */ /* 0x0005e20008000404 */
[----:B------:R-:W-:Y:S01]  /*3c50*/  SHF.L.U32 R7, R3, R10, RZ ;  /* 0x0000000a03077219 */ /* 0x000fe200000006ff */
[----:B------:R2:W-:Y:S04]  /*3c60*/  STS [UR6+0x1a0], R9 ;  /* 0x0001a009ff007988 */ /* 0x0005e80008000806 */
[----:B------:R2:W-:Y:S04]  /*3c70*/  STAS [R4.64], R10 ;  /* 0x0000000a04007dbd */ /* 0x0005e8000c0008ff */
[----:B------:R2:W-:Y:S04]  /*3c80*/  ATOMS.OR RZ, [UR5+0x14], R8 ;  /* 0x00001408ffff798c */ /* 0x0005e8000b000005 */
[----:B------:R2:W-:Y:S04]  /*3c90*/  ATOMS.OR RZ, [UR5+0x18], R7 ;  /* 0x00001807ffff798c */ /* 0x0005e8000b000005 */
[----:B------:R2:W-:Y:S02]  /*3ca0*/  ATOMS.XOR RZ, [UR5+0x10], R3 ;  /* 0x00001003ffff798c */ /* 0x0005e4000b800005 */
.L_x_65:
[----:B-1----:R-:W-:Y:S05]  /*3cb0*/  BSYNC B0 ;  /* 0x0000000000007941 */ /* 0x002fea0003800000 */
.L_x_64:
[----:B------:R-:W-:Y:S05]  /*3cc0*/  BRA.U UP1, `(.L_x_70) ;  /* 0x00000001016c7547 */ /* 0x000fea000b800000 */
[----:B------:R-:W-:-:S03]  /*3cd0*/  UMOV UR4, 0xffffffff ;  /* 0xffffffff00047882 */ /* 0x000fc60000000000 */
[----:B------:R-:W-:Y:S05]  /*3ce0*/  BRA.DIV UR4, `(.L_x_71) ;  /* 0x0000006e04ec7947 */ /* 0x000fea000b800000 */
[----:B------:R-:W-:-:S13]  /*3cf0*/  ELECT P6, URZ, PT ;  /* 0x0000000000ff782f */ /* 0x000fda00038c0000 */
.L_x_195:
[----:B------:R-:W-:Y:S05]  /*3d00*/  @!P6 BRA `(.L_x_70) ;  /* 0x00000000005ce947 */ /* 0x000fea0003800000 */
[----:B--2---:R-:W2:Y:S02]  /*3d10*/  LDS R4, [UR5+0x10] ;  /* 0x00001005ff047984 */ /* 0x004ea40008000800 */
[----:B--2---:R-:W-:-:S04]  /*3d20*/  SHF.L.U32 R4, R4, 0x1f, RZ ;  /* 0x0000001f04047819 */ /* 0x004fc800000006ff */
[----:B------:R-:W2:Y:S02]  /*3d30*/  SYNCS.PHASECHK.TRANS64.TRYWAIT P0, [UR5+0x8], R4 ;  /* 0x00000804ff0075a7 */ /* 0x000ea40008001105 */
[----:B--2---:R-:W-:Y:S05]  /*3d40*/  @P0 BRA `(.L_x_72) ;  /* 0x0000000000080947 */ /* 0x004fea0003800000 */
[----:B------:R-:W2:Y:S02]  /*3d50*/  SYNCS.PHASECHK.TRANS64.TRYWAIT P0, [UR5+0x8], R4 ;  /* 0x00000804ff0075a7 */ /* 0x000ea40008001105 */
[----:B--2---:R-:W-:Y:S05]  /*3d60*/  @!P0 BRA `(.L_x_73) ;  /* 0x0000006c00ec8947 */ /* 0x004fea0003800000 */
.L_x_72:
[----:B------:R-:W3:Y:S01]  /*3d70*/  LDS R6, [UR6+0x1a0] ;  /* 0x0001a006ff067984 */ /* 0x000ee20008000800 */
[----:B--2---:R-:W-:Y:S02]  /*3d80*/  HFMA2 R3, -RZ, RZ, 0, 5.9604644775390625e-08 ;  /* 0x00000001ff037431 */ /* 0x004fe400000001ff */
[----:B------:R-:W-:Y:S01]  /*3d90*/  IMAD.MOV.U32 R4, RZ, RZ, 0xffff ;  /* 0x0000ffffff047424 */ /* 0x000fe200078e00ff */
[----:B------:R-:W-:Y:S01]  /*3da0*/  UPRMT UR4, UR30, 0x654, UR7 ;  /* 0x000006541e047896 */ /* 0x000fe20008000007 */
[----:B---3--:R-:W-:-:S03]  /*3db0*/  IMAD.SHL.U32 R5, R6, 0x20, RZ ;  /* 0x0000002006057824 */ /* 0x008fc600078e00ff */
[-C--:B------:R-:W-:Y:S02]  /*3dc0*/  SHF.L.U32 R4, R4, R6.reuse, RZ ;  /* 0x0000000604047219 */ /* 0x080fe400000006ff */
[----:B------:R-:W-:Y:S01]  /*3dd0*/  SHF.L.U32 R6, R3, R6, RZ ;  /* 0x0000000603067219 */ /* 0x000fe200000006ff */
[----:B------:R3:W-:Y:S04]  /*3de0*/  STS [UR6+0x1a0], R5 ;  /* 0x0001a005ff007988 */ /* 0x0007e80008000806 */
[----:B------:R3:W-:Y:S04]  /*3df0*/  ATOMS.OR RZ, [UR5+0x14], R4 ;  /* 0x00001404ffff798c */ /* 0x0007e8000b000005 */
[----:B------:R3:W-:Y:S01]  /*3e00*/  ATOMS.OR RZ, [UR5+0x18], R6 ;  /* 0x00001806ffff798c */ /* 0x0007e2000b000005 */
[----:B------:R-:W-:Y:S03]  /*3e10*/  SYNCS.ARRIVE.TRANS64.RED.A1T0 RZ, [UR4], RZ ;  /* 0x000000ffffff79a7 */ /* 0x000fe60008100404 */
[----:B------:R3:W-:Y:S01]  /*3e20*/  ATOMS.XOR RZ, [UR5+0x10], R3 ;  /* 0x00001003ffff798c */ /* 0x0007e2000b800005 */
[----:B------:R-:W-:Y:S05]  /*3e30*/  BRA `(.L_x_70) ;  /* 0x0000000000107947 */ /* 0x000fea0003800000 */
.L_x_63:
[----:B------:R-:W-:Y:S02]  /*3e40*/  MOV R3, 0xffffffff ;  /* 0xffffffff00037802 */ /* 0x000fe40000000f00 */
[----:B------:R-:W-:-:S03]  /*3e50*/  MOV R4, 0x3e80 ;  /* 0x00003e8000047802 */ /* 0x000fc60000000f00 */
[----:B------:R2:W-:Y:S04]  /*3e60*/  STS [UR6+0x1a0], R3 ;  /* 0x0001a003ff007988 */ /* 0x0005e80008000806 */
[----:B-12--5:R-:W-:Y:S05]  /*3e70*/  CALL.REL.NOINC `($__internal_1_$__cuda_sm10x_tcgen05_guardrail_trap_phase_invalid_during_alloc) ;  /* 0x00000074009c7944 */ /* 0x026fea0003c00000 */
.L_x_70:
[----:B------:R-:W-:Y:S05]  /*3e80*/  WARPSYNC.ALL ;  /* 0x0000000000007948 */ /* 0x000fea0003800000 */
[----:B------:R-:W4:Y:S01]  /*3e90*/  S2UR UR17, SR_CgaCtaId ;  /* 0x00000000001179c3 */ /* 0x000f220000008800 */
[----:B------:R-:W-:Y:S01]  /*3ea0*/  UMOV UR4, 0x400 ;  /* 0x0000040000047882 */ /* 0x000fe20000000000 */
[----:B------:R-:W-:-:S06]  /*3eb0*/  NOP ;  /* 0x0000000000007918 */ /* 0x000fcc0000000000 */
[----:B------:R-:W-:Y:S06]  /*3ec0*/  BAR.ARV 0x6, 0xa0 ;  /* 0x0182800000007b1d */ /* 0x000fec0000002000 */
[----:B------:R-:W1:Y:S01]  /*3ed0*/  LDCU.64 UR6, c[0x0][0x388] ;  /* 0x00007100ff0677ac */ /* 0x000e620008000a00 */
[----:B------:R-:W-:Y:S01]  /*3ee0*/  LOP3.LUT R2, R2, 0xffff, RZ, 0xc0, !PT ;  /* 0x0000ffff02027812 */ /* 0x000fe200078ec0ff */
[----:B--2---:R-:W-:Y:S01]  /*3ef0*/  IMAD.MOV.U32 R8, RZ, RZ, 0x1 ;  /* 0x00000001ff087424 */ /* 0x004fe200078e00ff */
[----:B------:R-:W-:Y:S01]  /*3f00*/  LOP3.LUT R0, R0, 0xffff, RZ, 0xc0, !PT ;  /* 0x0000ffff00007812 */ /* 0x000fe200078ec0ff */
[----:B------:R-:W-:Y:S01]  /*3f10*/  UMOV UR21, URZ ;  /* 0x000000ff00157c82 */ /* 0x000fe20008000000 */
[----:B------:R-:W-:Y:S01]  /*3f20*/  R2UR UR18, R2 ;  /* 0x00000000021272ca */ /* 0x000fe200000e0000 */
[----:B------:R-:W-:Y:S01]  /*3f30*/  IMAD.MOV.U32 R2, RZ, RZ, RZ ;  /* 0x000000ffff027224 */ /* 0x000fe200078e00ff */
[----:B------:R-:W-:Y:S01]  /*3f40*/  R2UR UR23, R0 ;  /* 0x00000000001772ca */ /* 0x000fe200000e0000 */
[----:B------:R-:W-:Y:S01]  /*3f50*/  IMAD.MOV.U32 R0, RZ, RZ, RZ ;  /* 0x000000ffff007224 */ /* 0x000fe200078e00ff */
[----:B------:R-:W-:-:S02]  /*3f60*/  UISETP.NE.AND UP3, UPT, UR31, URZ, UPT ;  /* 0x000000ff1f00728c */ /* 0x000fc4000bf65270 */
[----:B----4-:R-:W-:Y:S01]  /*3f70*/  ULEA UR17, UR17, UR4, 0x18 ;  /* 0x0000000411117291 */ /* 0x010fe2000f8ec0ff */
[----:B------:R-:W-:Y:S01]  /*3f80*/  UMOV UR16, URZ ;  /* 0x000000ff00107c82 */ /* 0x000fe20008000000 */
[----:B------:R-:W-:Y:S02]  /*3f90*/  UMOV UR26, 0x0 ;  /* 0x00000000001a7882 */ /* 0x000fe40000000000 */
[----:B------:R-:W-:Y:S01]  /*3fa0*/  UIADD3 UR29, UPT, UPT, UR17, 0x158, URZ ;  /* 0x00000158111d7890 */ /* 0x000fe2000fffe0ff */
[----:B------:R-:W-:Y:S01]  /*3fb0*/  UMOV UR27, 0x10200010 ;  /* 0x10200010001b7882 */ /* 0x000fe20000000000 */
[----:B-1----:R-:W-:-:S03]  /*3fc0*/  UIADD3 UR4, UPT, UPT, UR6, 0x1f, URZ ;  /* 0x0000001f06047890 */ /* 0x002fc6000fffe0ff */
[----:B---3--:R-:W1:Y:S01]  /*3fd0*/  LDS R3, [UR17+0x1a0] ;  /* 0x0001a011ff037984 */ /* 0x008e620008000800 */
[----:B------:R-:W2:Y:S01]  /*3fe0*/  LDCU UR6, c[0x0][0x390] ;  /* 0x00007200ff0677ac */ /* 0x000ea20008000800 */
[----:B------:R-:W-:Y:S02]  /*3ff0*/  USHF.R.S32.HI UR5, URZ, 0x1f, UR4 ;  /* 0x0000001fff057899 */ /* 0x000fe40008011404 */
[----:B------:R-:W-:Y:S02]  /*4000*/  UPRMT UR29, URZ, 0x654, UR29 ;  /* 0x00000654ff1d7896 */ /* 0x000fe4000800001d */
[----:B------:R-:W-:Y:S02]  /*4010*/  ULEA.HI UR4, UR5, UR4, URZ, 0x5 ;  /* 0x0000000405047291 */ /* 0x000fe4000f8f28ff */
[----:B------:R-:W-:Y:S02]  /*4020*/  UIADD3 UR5, UPT, UPT, UR17, 0x8400, URZ ;  /* 0x0000840011057890 */ /* 0x000fe4000fffe0ff */
[----:B------:R-:W-:-:S02]  /*4030*/  USHF.R.S32.HI UR4, URZ, 0x5, UR4 ;  /* 0x00000005ff047899 */ /* 0x000fc40008011404 */
[----:B------:R-:W-:Y:S02]  /*4040*/  USHF.R.U32.HI UR5, URZ, 0x4, UR5 ;  /* 0x00000004ff057899 */ /* 0x000fe40008011605 */
[----:B------:R-:W-:Y:S02]  /*4050*/  UIMAD UR7, UR4, UR7, URZ ;  /* 0x00000007040772a4 */ /* 0x000fe4000f8e02ff */
[----:B------:R-:W-:Y:S02]  /*4060*/  UIADD3 UR4, UPT, UPT, UR17, 0x28400, URZ ;  /* 0x0002840011047890 */ /* 0x000fe4000fffe0ff */
[----:B------:R-:W-:Y:S02]  /*4070*/  ULOP3.LUT UR5, UR5, 0x3fff, URZ, 0xc0, !UPT ;  /* 0x00003fff05057892 */ /* 0x000fe4000f8ec0ff */
[----:B------:R-:W-:Y:S02]  /*4080*/  USHF.R.U32.HI UR4, URZ, 0x4, UR4 ;  /* 0x00000004ff047899 */ /* 0x000fe40008011604 */
[----:B------:R-:W-:-:S02]  /*4090*/  ULOP3.LUT UR19, UR5, 0x10000, URZ, 0xfc, !UPT ;  /* 0x0001000005137892 */ /* 0x000fc4000f8efcff */
[----:B------:R-:W-:Y:S02]  /*40a0*/  ULOP3.LUT UR20, UR4, 0x3fff, URZ, 0xc0, !UPT ;  /* 0x00003fff04147892 */ /* 0x000fe4000f8ec0ff */
[----:B--2---:R-:W-:Y:S02]  /*40b0*/  UIMAD UR4, UR7, UR6, URZ ;  /* 0x00000006070472a4 */ /* 0x004fe4000f8e02ff */
[----:B------:R-:W-:Y:S02]  /*40c0*/  ULOP3.LUT UR20, UR20, 0x10000, URZ, 0xfc, !UPT ;  /* 0x0001000014147892 */ /* 0x000fe4000f8efcff */
[----:B------:R-:W-:Y:S02]  /*40d0*/  UIADD3 UR28, UPT, UPT, UR4, -0x1, URZ ;  /* 0xffffffff041c7890 */ /* 0x000fe4000fffe0ff */
[----:B------:R-:W-:Y:S01]  /*40e0*/  UISETP.GE.AND UP4, UPT, UR4, 0x1, UPT ;  /* 0x000000010400788c */ /* 0x000fe2000bf86270 */
[----:B------:R-:W-:Y:S01]  /*40f0*/  UMOV UR24, 0x0 ;  /* 0x0000000000187882 */ /* 0x000fe20000000000 */
[----:B------:R-:W-:Y:S01]  /*4100*/  UMOV UR25, 0x10200010 ;  /* 0x1020001000197882 */ /* 0x000fe20000000000 */
[C---:B-1----:R-:W-:Y:S01]  /*4110*/  VIADD R5, R3.reuse, 0x80 ;  /* 0x0000008003057836 */ /* 0x042fe20000000000 */
[----:B------:R-:W-:-:S04]  /*4120*/  LOP3.LUT R4, R3, 0xffff, RZ, 0xc0, !PT ;  /* 0x0000ffff03047812 */ /* 0x000fc800078ec0ff */
[----:B------:R-:W-:-:S05]  /*4130*/  LOP3.LUT R5, R5, 0xffff, RZ, 0xc0, !PT ;  /* 0x0000ffff05057812 */ /* 0x000fca00078ec0ff */
[----:B------:R1:W-:Y:S02]  /*4140*/  STL.64 [R1], R4 ;  /* 0x0000000401007387 */ /* 0x0003e40000100a00 */
.L_x_82:
[----:B-1----:R-:W-:-:S04]  /*4150*/  SHF.L.U32 R5, R2, 0x1f, RZ ;  /* 0x0000001f02057819 */ /* 0x002fc800000006ff */
[----:B------:R-:W1:Y:S02]  /*4160*/  SYNCS.PHASECHK.TRANS64.TRYWAIT P0, [UR17+0x150], R5 ;  /* 0x00015005ff0075a7 */ /* 0x000e640008001111 */
[----:B-1-34-:R-:W-:Y:S05]  /*4170*/  @!P0 BRA `(.L_x_74) ;  /* 0x0000006c00008947 */ /* 0x01afea0003800000 */
.L_x_197:
[----:B-1----:R-:W1:Y:S01]  /*4180*/  LDS.128 R4, [UR17+0x190] ;  /* 0x00019011ff047984 */ /* 0x002e620008000c00 */
[----:B------:R-:W-:Y:S01]  /*4190*/  ULEA UR22, UR21, UR17, 0x3 ;  /* 0x0000001115167291 */ /* 0x000fe2000f8e18ff */
[----:B------:R-:W-:Y:S01]  /*41a0*/  @!PT LDS RZ, [RZ] ;  /* 0x00000000fffff984 */ /* 0x000fe20000000800 */
[----:B------:R-:W-:Y:S01]  /*41b0*/  @!PT LDS RZ, [RZ] ;  /* 0x00000000fffff984 */ /* 0x000fe20000000800 */
[----:B------:R-:W-:Y:S01]  /*41c0*/  @!PT LDS RZ, [RZ] ;  /* 0x00000000fffff984 */ /* 0x000fe20000000800 */
[----:B------:R-:W-:Y:S01]  /*41d0*/  @!PT LDS RZ, [RZ] ;  /* 0x00000000fffff984 */ /* 0x000fe20000000800 */
[----:B------:R2:W-:Y:S06]  /*41e0*/  MEMBAR.ALL.CTA ;  /* 0x0000000000007992 */ /* 0x0005ec0000008000 */
[----:B--2---:R-:W2:Y:S02]  /*41f0*/  FENCE.VIEW.ASYNC.S ;  /* 0x00000000000073c6 */ /* 0x004ea40000000000 */
[----:B--2---:R-:W-:Y:S01]  /*4200*/  SYNCS.ARRIVE.TRANS64.RED.A1T0 RZ, [UR29], RZ ;  /* 0x000000ffffff79a7 */ /* 0x004fe2000810041d */
[----:B-1----:R-:W-:Y:S01]  /*4210*/  LOP3.LUT P2, RZ, R6, 0x1, RZ, 0xc0, !PT ;  /* 0x0000000106ff7812 */ /* 0x002fe2000784c0ff */
[----:B------:R-:W-:-:S12]  /*4220*/  BRA.U UP3, `(.L_x_75) ;  /* 0x00000001030c7547 */ /* 0x000fd8000b800000 */
[----:B------:R-:W-:-:S04]  /*4230*/  SHF.L.U32 R5, R8, 0x1f, RZ ;  /* 0x0000001f08057819 */ /* 0x000fc800000006ff */
[----:B------:R-:W1:Y:S02]  /*4240*/  SYNCS.PHASECHK.TRANS64.TRYWAIT P0, [UR22+0x170], R5 ;  /* 0x00017005ff0075a7 */ /* 0x000e640008001116 */
[----:B-1----:R-:W-:Y:S05]  /*4250*/  @!P0 BRA `(.L_x_76) ;  /* 0x0000006800e08947 */ /* 0x002fea0003800000 */
.L_x_75:
[----:B------:R-:W-:Y:S05]  /*4260*/  BRA.U UP3, `(.L_x_77) ;  /* 0x0000000103d47547 */ /* 0x000fea000b800000 */
[----:B------:R-:W-:Y:S05]  /*4270*/  BRA.U !UP4, `(.L_x_78) ;  /* 0x000000010cc47547 */ /* 0x000fea000b800000 */
[----:B------:R-:W-:Y:S01]  /*4280*/  ULEA UR4, UR21, UR48, 0x2 ;  /* 0x0000003015047291 */ /* 0x000fe2000f8e10ff */
[----:B-1----:R-:W-:-:S08]  /*4290*/  SHF.L.U32 R4, R0, 0x1f, RZ ;  /* 0x0000001f00047819 */ /* 0x002fd000000006ff */
[----:B------:R-:W5:Y:S01]  /*42a0*/  LDL R5, [UR4] ;  /* 0x00000004ff057983 */ /* 0x000f620008100800 */
[----:B------:R-:W-:Y:S02]  /*42b0*/  ULEA UR4, UR16, UR17, 0x3 ;  /* 0x0000001110047291 */ /* 0x000fe4000f8e18ff */
[----:B------:R-:W-:Y:S01]  /*42c0*/  UPLOP3.LUT UP2, UPT, UPT, UPT, UPT, 0x40, 0x4 ;  /* 0x000000000004789c */ /* 0x000fe20003f4e870 */
[----:B------:R-:W-:Y:S01]  /*42d0*/  UMOV UR15, UR28 ;  /* 0x0000001c000f7c82 */ /* 0x000fe20008000000 */
[----:B------:R-:W-:-:S05]  /*42e0*/  UMOV UR5, UR16 ;  /* 0x0000001000057c82 */ /* 0x000fca0008000000 */
[----:B------:R1:W2:Y:S04]  /*42f0*/  SYNCS.PHASECHK.TRANS64.TRYWAIT P1, [UR4], R4 ;  /* 0x00000004ff0075a7 */ /* 0x0002a80008021104 */
.L_x_81:
[----:B---3--:R-:W-:Y:S01]  /*4300*/  ULEA UR10, UR5, UR17, 0x3 ;  /* 0x00000011050a7291 */ /* 0x008fe2000f8e18ff */
[----:B--2-4-:R-:W-:Y:S11]  /*4310*/  @P1 BRA `(.L_x_79) ;  /* 0x00000000000c1947 */ /* 0x014ff60003800000 */
[----:B------:R-:W-:Y:S04]  /*4320*/  SHF.L.U32 R7, R0, 0x1f, RZ ;  /* 0x0000001f00077819 */ /* 0x000fe800000006ff */
[----:B------:R-:W2:Y:S02]  /*4330*/  SYNCS.PHASECHK.TRANS64.TRYWAIT P0, [UR10], R7 ;  /* 0x00000007ff0075a7 */ /* 0x000ea4000800110a */
[----:B--2---:R-:W-:Y:S05]  /*4340*/  @!P0 BRA `(.L_x_80) ;  /* 0x0000006800bc8947 */ /* 0x004fea0003800000 */
.L_x_79:
[----:B------:R-:W-:Y:S01]  /*4350*/  UISETP.NE.AND UP0, UPT, UR15, URZ, UPT ;  /* 0x000000ff0f00728c */ /* 0x000fe2000bf05270 */
[----:B------:R-:W-:Y:S01]  /*4360*/  PLOP3.LUT P1, PT, PT, PT, PT, 0x80, 0x8 ;  /* 0x000000000008781c */ /* 0x000fe20003f2f070 */
[----:B------:R-:W-:Y:S02]  /*4370*/  UIADD3 UR4, UPT, UPT, UR5, 0x1, URZ ;  /* 0x0000000105047890 */ /* 0x000fe4000fffe0ff */
[----:B------:R-:W-:Y:S02]  /*4380*/  ULEA UR8, UR5, UR20, 0x8 ;  /* 0x0000001405087291 */ /* 0x000fe4000f8e40ff */
[----:B------:R-:W-:Y:S01]  /*4390*/  UISETP.NE.AND UP1, UPT, UR4, 0x10, UPT ;  /* 0x000000100400788c */ /* 0x000fe2000bf25270 */
[----:B------:R-:W-:Y:S01]  /*43a0*/  PLOP3.LUT P0, PT, PT, PT, UP0, 0x80, 0x8 ;  /* 0x000000000008781c */ /* 0x000fe20003f0f008 */
[----:B------:R-:W-:Y:S02]  /*43b0*/  UIADD3 UR12, UPT, UPT, UR8, 0x2, URZ ;  /* 0x00000002080c7890 */ /* 0x000fe4000fffe0ff */
[----:B------:R-:W-:Y:S02]  /*43c0*/  USEL UR6, URZ, 0x1, UP1 ;  /* 0x00000001ff067887 */ /* 0x000fe40008800000 */
[----:B------:R-:W-:Y:S02]  /*43d0*/  USEL UR16, UR4, URZ, UP1 ;  /* 0x000000ff04107287 */ /* 0x000fe40008800000 */
[----:B------:R-:W-:Y:S02]  /*43e0*/  UIADD3 UR10, UPT, UPT, UR10, 0x80, URZ ;  /* 0x000000800a0a7890 */ /* 0x000fe4000fffe0ff */
[----:B------:R-:W-:Y:S01]  /*43f0*/  @UP0 ULEA UR4, UR16, UR17, 0x3 ;  /* 0x0000001110040291 */ /* 0x000fe2000f8e18ff */
[----:B------:R-:W-:Y:S01]  /*4400*/  LOP3.LUT R0, R0, UR6, RZ, 0x3c, !PT ;  /* 0x0000000600007c12 */ /* 0x000fe2000f8e3cff */
[----:B------:R-:W-:Y:S01]  /*4410*/  UMOV UR9, 0x80004020 ;  /* 0x8000402000097882 */ /* 0x000fe20000000000 */
[----:B------:R-:W-:Y:S01]  /*4420*/  UMOV UR13, 0x80004020 ;  /* 0x80004020000d7882 */ /* 0x000fe20000000000 */
[----:B------:R-:W-:Y:S01]  /*4430*/  UMOV UR7, 0x80004020 ;  /* 0x8000402000077882 */ /* 0x000fe20000000000 */
[----:B-1----:R-:W-:Y:S04]  /*4440*/  @P0 SHF.L.U32 R4, R0, 0x1f, RZ ;  /* 0x0000001f00040819 */ /* 0x002fe800000006ff */
[----:B------:R3:W4:Y:S01]  /*4450*/  @P0 SYNCS.PHASECHK.TRANS64.TRYWAIT P1, [UR4], R4 ;  /* 0x00000004ff0005a7 */ /* 0x0007220008021104 */
[----:B------:R-:W-:Y:S11]  /*4460*/  ELECT P0, URZ, PT ;  /* 0x0000000000ff782f */ /* 0x000ff60003800000 */
[----:B------:R-:W-:Y:S02]  /*4470*/  @!UPT UIADD3 URZ, UPT, UPT, URZ, URZ, URZ ;  /* 0x000000fffffff290 */ /* 0x000fe4000fffe0ff */
[C---:B-----5:R-:W-:Y:S01]  /*4480*/  @P0 R2UR.BROADCAST UR14, R5.reuse ;  /* 0x00000000050e02ca */ /* 0x060fe200008e0000 */
[----:B------:R-:W-:Y:S01]  /*4490*/  ULEA UR4, UR5, UR19, 0x9 ;  /* 0x0000001305047291 */ /* 0x000fe2000f8e48ff */
[----:B------:R-:W-:Y:S11]  /*44a0*/  ELECT P0, URZ, PT ;  /* 0x0000000000ff782f */ /* 0x000ff60003800000 */
[----:B------:R-:W-:Y:S02]  /*44b0*/  @!UPT UIADD3 URZ, UPT, UPT, URZ, URZ, URZ ;  /* 0x000000fffffff290 */ /* 0x000fe4000fffe0ff */
[----:B------:R-:W-:Y:S01]  /*44c0*/  @P0 R2UR.BROADCAST UR11, R5 ;  /* 0x00000000050b02ca */ /* 0x000fe200008e0000 */
[----:B------:R-:W-:Y:S01]  /*44d0*/  UIADD3 UR6, UPT, UPT, UR4, 0x2, URZ ;  /* 0x0000000204067890 */ /* 0x000fe2000fffe0ff */
[----:B------:R-:W-:Y:S02]  /*44e0*/  UMOV UR5, 0x80004020 ;  /* 0x8000402000057882 */ /* 0x000fe40000000000 */
[----:B------:R1:W-:Y:S01]  /*44f0*/  UTCHMMA.2CTA gdesc[UR4], gdesc[UR8], tmem[UR14], tmem[UR26], idesc[UR27], UP2 ;  /* 0x00ff1a08040075ea */ /* 0x0003e2000920000e */
[----:B------:R-:W-:Y:S08]  /*4500*/  UPLOP3.LUT UP2, UPT, UPT, UPT, UPT, 0x80, 0x8 ;  /* 0x000000000008789c */ /* 0x000ff00003f4f070 */
[----:B------:R3:W-:Y:S01]  /*4510*/  UTCHMMA.2CTA gdesc[UR6], gdesc[UR12], tmem[UR11], tmem[UR24], idesc[UR25], UPT ;  /* 0x00ff180c060075ea */ /* 0x0007e2000ba0000b */
[----:B------:R3:W-:Y:S01]  /*4520*/  UTCBAR.2CTA.MULTICAST [UR10], URZ, UR18 ;  /* 0x000000ff0a0073e9 */ /* 0x0007e20008200812 */
[----:B-1----:R-:W-:Y:S02]  /*4530*/  UIADD3 UR4, UPT, UPT, UR15, 0x1, URZ ;  /* 0x000000010f047890 */ /* 0x002fe4000fffe0ff */
[----:B------:R-:W-:Y:S02]  /*4540*/  UIADD3 UR8, UPT, UPT, UR15, -0x1, URZ ;  /* 0xffffffff0f087890 */ /* 0x000fe4000fffe0ff */
[----:B------:R-:W-:Y:S01]  /*4550*/  UISETP.GT.U32.AND UP0, UPT, UR4, 0x1, UPT ;  /* 0x000000010400788c */ /* 0x000fe2000bf04070 */
[----:B------:R-:W-:Y:S04]  /*4560*/  UMOV UR5, UR16 ;  /* 0x0000001000057c82 */ /* 0x000fe80008000000 */
[----:B------:R-:W-:Y:S04]  /*4570*/  UMOV UR15, UR8 ;  /* 0x00000008000f7c82 */ /* 0x000fe80008000000 */
[----:B------:R-:W-:Y:S05]  /*4580*/  BRA.U UP0, `(.L_x_81) ;  /* 0xfffffffd005c7547 */ /* 0x000fea000b83ffff */
.L_x_78:
[----:B------:R-:W-:-:S09]  /*4590*/  UIADD3 UR4, UPT, UPT, UR22, 0x160, URZ ;  /* 0x0000016016047890 */ /* 0x000fd2000fffe0ff */
[----:B------:R2:W-:Y:S01]  /*45a0*/  UTCBAR.2CTA.MULTICAST [UR4], URZ, UR23 ;  /* 0x000000ff040073e9 */ /* 0x0005e20008200817 */
[----:B------:R-:W-:Y:S02]  /*45b0*/  NOP ;  /* 0x0000000000007918 */ /* 0x000fe40000000000 */
.L_x_77:
[----:B--2---:R-:W-:Y:S01]  /*45c0*/  UIADD3 UR4, UPT, UPT, UR21, 0x1, URZ ;  /* 0x0000000115047890 */ /* 0x004fe2000fffe0ff */
[----:B------:R-:W-:-:S03]  /*45d0*/  LOP3.LUT R2, R2, 0x1, RZ, 0x3c, !PT ;  /* 0x0000000102027812 */ /* 0x000fc600078e3cff */
[----:B------:R-:W-:-:S04]  /*45e0*/  UISETP.NE.AND UP0, UPT, UR4, 0x2, UPT ;  /* 0x000000020400788c */ /* 0x000fc8000bf05270 */
[----:B------:R-:W-:Y:S02]  /*45f0*/  USEL UR5, URZ, 0x1, UP0 ;  /* 0x00000001ff057887 */ /* 0x000fe40008000000 */
[----:B------:R-:W-:-:S04]  /*4600*/  USEL UR21, UR4, URZ, UP0 ;  /* 0x000000ff04157287 */ /* 0x000fc80008000000 */
[----:B------:R-:W-:Y:S01]  /*4610*/  LOP3.LUT R8, R8, UR5, RZ, 0x3c, !PT ;  /* 0x0000000508087c12 */ /* 0x000fe2000f8e3cff */
[----:B------:R-:W-:Y:S07]  /*4620*/  @P2 BRA `(.L_x_82) ;  /* 0xfffffff800c82947 */ /* 0x000fee000383ffff */
[----:B------:R-:W2:Y:S01]  /*4630*/  S2UR UR8, SR_CgaCtaId ;  /* 0x00000000000879c3 */ /* 0x000ea20000008800 */
[----:B------:R-:W-:Y:S01]  /*4640*/  ELECT P0, URZ, PT ;  /* 0x0000000000ff782f */ /* 0x000fe20003800000 */
[----:B------:R-:W-:Y:S01]  /*4650*/  HFMA2 R0, -RZ, RZ, 0, 5.9604644775390625e-08 ;  /* 0x00000001ff007431 */ /* 0x000fe200000001ff */
[----:B------:R-:W-:-:S05]  /*4660*/  UMOV UR4, 0x40 ;  /* 0x0000004000047882 */ /* 0x000fca0000000000 */
[----:B------:R-:W-:Y:S01]  /*4670*/  UVIRTCOUNT.DEALLOC.SMPOOL 0x80 ;  /* 0x000000800000784c */ /* 0x000fe20000000000 */
[----:B------:R-:W-:Y:S02]  /*4680*/  UISETP.NE.AND UP0, UPT, UR31, URZ, UPT ;  /* 0x000000ff1f00728c */ /* 0x000fe4000bf05270 */
[----:B--2---:R-:W-:-:S09]  /*4690*/  ULEA UR8, UR8, UR4, 0x18 ;  /* 0x0000000408087291 */ /* 0x004fd2000f8ec0ff */
[----:B------:R2:W-:Y:S01]  /*46a0*/  @P0 STS.U8 [UR8+0x1c], R0 ;  /* 0x00001c00ff000988 */ /* 0x0005e20008000008 */
[----:B------:R-:W-:Y:S05]  /*46b0*/  BRA.U UP0, `(.L_x_83) ;  /* 0x0000000100587547 */ /* 0x000fea000b800000 */
[----:B------:R-:W-:Y:S01]  /*46c0*/  UIADD3 UR5, UPT, UPT, UR17, 0x170, URZ ;  /* 0x0000017011057890 */ /* 0x000fe2000fffe0ff */
[----:B-1----:R-:W-:-:S03]  /*46d0*/  SHF.L.U32 R5, R8, 0x1f, RZ ;  /* 0x0000001f08057819 */ /* 0x002fc600000006ff */
[----:B------:R-:W-:-:S09]  /*46e0*/  ULEA UR4, UR21, UR5, 0x3 ;  /* 0x0000000515047291 */ /* 0x000fd2000f8e18ff */
[----:B------:R-:W1:Y:S02]  /*46f0*/  SYNCS.PHASECHK.TRANS64.TRYWAIT P0, [UR4], R5 ;  /* 0x00000005ff0075a7 */ /* 0x000e640008001104 */
[----:B-1----:R-:W-:Y:S05]  /*4700*/  @!P0 BRA `(.L_x_84) ;  /* 0x0000006400e48947 */ /* 0x002fea0003800000 */
.L_x_201:
[----:B------:R-:W-:-:S04]  /*4710*/  UIADD3 UR4, UPT, UPT, UR21, 0x1, URZ ;  /* 0x0000000115047890 */ /* 0x000fc8000fffe0ff */
[----:B------:R-:W-:-:S04]  /*4720*/  UISETP.NE.AND UP1, UPT, UR4, 0x2, UPT ;  /* 0x000000020400788c */ /* 0x000fc8000bf25270 */
[----:B---3--:R-:W-:Y:S02]  /*4730*/  USEL UR6, URZ, 0x1, UP1 ;  /* 0x00000001ff067887 */ /* 0x008fe40008800000 */
[----:B------:R-:W-:-:S04]  /*4740*/  USEL UR4, UR4, URZ, UP1 ;  /* 0x000000ff04047287 */ /* 0x000fc80008800000 */
[----:B------:R-:W-:Y:S01]  /*4750*/  ULEA UR4, UR4, UR5, 0x3 ;  /* 0x0000000504047291 */ /* 0x000fe2000f8e18ff */
[----:B-1----:R-:W-:-:S04]  /*4760*/  LOP3.LUT R5, R8, UR6, RZ, 0x3c, !PT ;  /* 0x0000000608057c12 */ /* 0x002fc8000f8e3cff */
[----:B------:R-:W-:Y:S01]  /*4770*/  SHF.L.U32 R5, R5, 0x1f, RZ ;  /* 0x0000001f05057819 */ /* 0x000fe200000006ff */
[----:B--2---:R-:W-:-:S04]  /*4780*/  IMAD.U32 R0, RZ, RZ, UR4 ;  /* 0x00000004ff007e24 */ /* 0x004fc8000f8e00ff */
[----:B------:R1:W2:Y:S03]  /*4790*/  SYNCS.PHASECHK.TRANS64.TRYWAIT P0, [R0+URZ], R5 ;  /* 0x00000005000075a7 */ /* 0x0002a600080011ff */
[----:B--2---:R-:W-:Y:S05]  /*47a0*/  @!P0 NANOSLEEP.SYNCS 0x989680 ;  /* 0x009896800000895d */ /* 0x004fea0003900000 */
[----:B------:R-:W2:Y:S02]  /*47b0*/  @!P0 SYNCS.PHASECHK.TRANS64 P0, [R0+URZ], R5 ;  /* 0x00000005000085a7 */ /* 0x000ea400080010ff */
[----:B--2---:R-:W-:Y:S05]  /*47c0*/  @P0 BRA `(.L_x_85) ;  /* 0x0000000000200947 */ /* 0x004fea0003800000 */
.L_x_86:
[----:B--2---:R2:W3:Y:S02]  /*47d0*/  SYNCS.PHASECHK.TRANS64.TRYWAIT P0, [R0+URZ], R5 ;  /* 0x00000005000075a7 */ /* 0x0044e400080011ff */
[----:B---3--:R-:W-:Y:S05]  /*47e0*/  @!P0 NANOSLEEP.SYNCS 0x989680 ;  /* 0x009896800000895d */ /* 0x008fea0003900000 */
[----:B------:R-:W3:Y:S02]  /*47f0*/  @!P0 SYNCS.PHASECHK.TRANS64 P0, [R0+URZ], R5 ;  /* 0x00000005000085a7 */ /* 0x000ee400080010ff */
[----:B---3--:R-:W-:Y:S05]  /*4800*/  @!P0 BRA `(.L_x_86) ;  /* 0xfffffffc00f08947 */ /* 0x008fea000383ffff */
[----:B------:R-:W-:Y:S05]  /*4810*/  BRA `(.L_x_85) ;  /* 0x00000000000c7947 */ /* 0x000fea0003800000 */
.L_x_83:
[----:B------:R-:W-:-:S04]  /*4820*/  UIADD3 UR4, UPT, UPT, UR17, 0x180, URZ ;  /* 0x0000018011047890 */ /* 0x000fc8000fffe0ff */
[----:B------:R-:W-:-:S09]  /*4830*/  UPRMT UR4, UR30, 0x654, UR4 ;  /* 0x000006541e047896 */ /* 0x000fd20008000004 */
[----:B------:R-:W-:Y:S03]  /*4840*/  SYNCS.ARRIVE.TRANS64.RED.A1T0 RZ, [UR4], RZ ;  /* 0x000000ffffff79a7 */ /* 0x000fe60008100404 */
.L_x_85:
[----:B-12---:R-:W-:Y:S01]  /*4850*/  SHF.L.U32 R5, RZ, 0x1f, RZ ;  /* 0x0000001fff057819 */ /* 0x006fe200000006ff */
[----:B------:R-:W-:Y:S01]  /*4860*/  UIADD3 UR4, UPT, UPT, UR17, 0x180, URZ ;  /* 0x0000018011047890 */ /* 0x000fe2000fffe0ff */
[----:B------:R-:W-:Y:S02]  /*4870*/  PLOP3.LUT P0, PT, PT, PT, UP0, 0x80, 0x8 ;  /* 0x000000000008781c */ /* 0x000fe40003f0f008 */
[----:B----4-:R-:W1:Y:S02]  /*4880*/  SYNCS.PHASECHK.TRANS64.TRYWAIT P1, [UR17+0x180], R5 ;  /* 0x00018005ff0075a7 */ /* 0x010e640008021111 */
[----:B-1----:R-:W-:Y:S09]  /*4890*/  @!P1 BRA `(.L_x_87) ;  /* 0x0000006400989947 */ /* 0x002ff20003800000 */
.L_x_203:
[----:B------:R-:W-:Y:S01]  /*48a0*/  @!UP0 UPRMT UR4, UR30, 0x654, UR4 ;  /* 0x000006541e048896 */ /* 0x000fe20008000004 */
[----:B------:R-:W-:Y:S01]  /*48b0*/  LOP3.LUT R2, R3, 0xffff, RZ, 0xc0, !PT ;  /* 0x0000ffff03027812 */ /* 0x000fe200078ec0ff */
[----:B------:R-:W-:Y:S02]  /*48c0*/  IMAD.MOV.U32 R3, RZ, RZ, 0xffff ;  /* 0x0000ffffff037424 */ /* 0x000fe400078e00ff */
[----:B-1----:R-:W-:Y:S01]  /*48d0*/  IMAD.MOV.U32 R5, RZ, RZ, 0x1 ;  /* 0x00000001ff057424 */ /* 0x002fe200078e00ff */
[----:B------:R-:W-:-:S04]  /*48e0*/  SHF.R.U32.HI R2, RZ, 0x5, R2 ;  /* 0x00000005ff027819 */ /* 0x000fc80000011602 */
[----:B------:R-:W-:Y:S01]  /*48f0*/  @!P0 SYNCS.ARRIVE.TRANS64.RED.A1T0 RZ, [UR4], RZ ;  /* 0x000000ffffff89a7 */ /* 0x000fe20008100404 */
[----:B------:R-:W-:Y:S01]  /*4900*/  NOP ;  /* 0x0000000000007918 */ /* 0x000fe20000000000 */
[----:B------:R-:W1:Y:S01]  /*4910*/  LDS R0, [UR8+0x14] ;  /* 0x00001408ff007984 */ /* 0x000e620008000800 */
[-C--:B------:R-:W-:Y:S02]  /*4920*/  SHF.L.U32 R3, R3, R2.reuse, RZ ;  /* 0x0000000203037219 */ /* 0x080fe400000006ff */
[----:B------:R-:W-:Y:S02]  /*4930*/  SHF.L.U32 R5, R5, R2, RZ ;  /* 0x0000000205057219 */ /* 0x000fe400000006ff */
[----:B-1----:R-:W-:-:S04]  /*4940*/  LOP3.LUT R0, R0, R3, RZ, 0xc0, !PT ;  /* 0x0000000300007212 */ /* 0x002fc800078ec0ff */
[----:B------:R-:W-:-:S13]  /*4950*/  ISETP.NE.AND P0, PT, R0, R3, PT ;  /* 0x000000030000720c */ /* 0x000fda0003f05270 */
[----:B------:R-:W-:Y:S05]  /*4960*/  @P0 BRA `(.L_x_88) ;  /* 0x00000000005c0947 */ /* 0x000fea0003800000 */
[----:B------:R-:W1:Y:S02]  /*4970*/  LDS R0, [UR8+0x18] ;  /* 0x00001808ff007984 */ /* 0x000e640008000800 */
[----:B-1----:R-:W-:-:S04]  /*4980*/  LOP3.LUT R0, R0, R5, RZ, 0xc0, !PT ;  /* 0x0000000500007212 */ /* 0x002fc800078ec0ff */
[----:B------:R-:W-:-:S13]  /*4990*/  ISETP.NE.AND P0, PT, R0, R5, PT ;  /* 0x000000050000720c */ /* 0x000fda0003f05270 */
[----:B------:R-:W-:Y:S05]  /*49a0*/  @P0 BRA `(.L_x_89) ;  /* 0x0000000000400947 */ /* 0x000fea0003800000 */
[----:B------:R-:W-:Y:S01]  /*49b0*/  R2UR UR4, R3 ;  /* 0x00000000030472ca */ /* 0x000fe200000e0000 */
[----:B------:R-:W1:Y:S01]  /*49c0*/  S2R R2, SR_LANEID ;  /* 0x0000000000027919 */ /* 0x000e620000000000 */
[----:B------:R-:W-:-:S04]  /*49d0*/  LOP3.LUT R5, RZ, R5, RZ, 0x33, !PT ;  /* 0x00000005ff057212 */ /* 0x000fc800078e33ff */
[----:B---3--:R-:W2:Y:S07]  /*49e0*/  REDUX UR6, R5 ;  /* 0x00000000050673c4 */ /* 0x008eae0000000000 */
[----:B------:R-:W-:-:S03]  /*49f0*/  ULOP3.LUT UR5, URZ, UR4, URZ, 0x33, !UPT ;  /* 0x00000004ff057292 */ /* 0x000fc6000f8e33ff */
[----:B------:R-:W-:Y:S02]  /*4a00*/  VOTEU.ANY UR4, UPT, PT ;  /* 0x0000000000047886 */ /* 0x000fe400038e0100 */
[----:B------:R-:W-:Y:S01]  /*4a10*/  UFLO.U32 UR4, UR4 ;  /* 0x00000004000472bd */ /* 0x000fe200080e0000 */
[----:B------:R-:W-:-:S04]  /*4a20*/  IMAD.U32 R0, RZ, RZ, UR5 ;  /* 0x00000005ff007e24 */ /* 0x000fc8000f8e00ff */
[----:B------:R-:W3:Y:S02]  /*4a30*/  REDUX UR7, R0 ;  /* 0x00000000000773c4 */ /* 0x000ee40000000000 */
[----:B------:R4:W-:Y:S01]  /*4a40*/  UTCATOMSWS.AND URZ, UR5 ;  /* 0x0000000500ff79e3 */ /* 0x0009e20008000000 */
[----:B-1----:R-:W-:Y:S01]  /*4a50*/  ISETP.EQ.U32.AND P0, PT, R2, UR4, PT ;  /* 0x0000000402007c0c */ /* 0x002fe2000bf02070 */
[----:B--2---:R-:W-:Y:S02]  /*4a60*/  IMAD.U32 R2, RZ, RZ, UR6 ;  /* 0x00000006ff027e24 */ /* 0x004fe4000f8e00ff */
[----:B---3--:R-:W-:-:S10]  /*4a70*/  IMAD.U32 R3, RZ, RZ, UR7 ;  /* 0x00000007ff037e24 */ /* 0x008fd4000f8e00ff */
[----:B------:R4:W-:Y:S04]  /*4a80*/  @P0 ATOMS.AND RZ, [UR8+0x14], R3 ;  /* 0x00001403ffff098c */ /* 0x0009e8000a800008 */
[----:B------:R4:W-:Y:S01]  /*4a90*/  @P0 ATOMS.AND RZ, [UR8+0x18], R2 ;  /* 0x00001802ffff098c */ /* 0x0009e2000a800008 */
[----:B------:R-:W-:Y:S05]  /*4aa0*/  BRA `(.L_x_90) ;  /* 0x0000000000147947 */ /* 0x000fea0003800000 */
.L_x_89:
[----:B------:R-:W-:Y:S02]  /*4ab0*/  MOV R2, 0x4ad0 ;  /* 0x00004ad000027802 */ /* 0x000fe40000000f00 */
[----:B---3-5:R-:W-:Y:S05]  /*4ac0*/  CALL.REL.NOINC `($__internal_0_$__cuda_sm10x_tcgen05_guardrail_trap_col_being_dealloced_not_returned_by_alloc) ;  /* 0x00000068007c7944 */ /* 0x028fea0003c00000 */
[----:B------:R-:W-:Y:S05]  /*4ad0*/  BRA `(.L_x_90) ;  /* 0x0000000000087947 */ /* 0x000fea0003800000 */
.L_x_88:
[----:B------:R-:W-:Y:S02]  /*4ae0*/  MOV R2, 0x4b00 ;  /* 0x00004b0000027802 */ /* 0x000fe40000000f00 */
[----:B---3-5:R-:W-:Y:S05]  /*4af0*/  CALL.REL.NOINC `($__internal_2_$__cuda_sm10x_tcgen05_guardrail_trap_unallocated_columns_being_dealloced) ;  /* 0x0000006800887944 */ /* 0x028fea0003c00000 */
.L_x_90:
[----:B------:R-:W-:Y:S01]  /*4b00*/  NOP ;  /* 0x0000000000007918 */ /* 0x000fe20000000000 */
[----:B----4-:R-:W-:Y:S05]  /*4b10*/  EXIT ;  /* 0x000000000000794d */ /* 0x010fea0003800000 */
.L_x_62:
[----:B------:R-:W-:-:S09]  /*4b20*/  UISETP.NE.OR UP0, UPT, UR18, 0x3, !UP3 ;  /* 0x000000031200788c */ /* 0x000fd2000df05670 */
[----:B------:R-:W-:Y:S05]  /*4b30*/  BRA.U UP0, `(.L_x_91) ;  /* 0x0000001100b07547 */ /* 0x000fea000b800000 */
[----:B------:R-:W2:Y:S01]  /*4b40*/  LDCU.64 UR4, c[0x0][0x888] ;  /* 0x00011100ff0477ac */ /* 0x000ea20008000a00 */
[----:B------:R-:W3:Y:S01]  /*4b50*/  S2UR UR10, SR_CgaCtaId ;  /* 0x00000000000a79c3 */ /* 0x000ee20000008800 */
[----:B------:R-:W-:Y:S01]  /*4b60*/  HFMA2 R10, -RZ, RZ, 0, 5.9604644775390625e-08 ;  /* 0x00000001ff0a7431 */ /* 0x000fe200000001ff */
[----:B------:R-:W-:Y:S01]  /*4b70*/  MOV R9, RZ ;  /* 0x000000ff00097202 */ /* 0x000fe20000000f00 */
[----:B------:R-:W4:Y:S01]  /*4b80*/  LDCU UR48, c[0x0][0x370] ;  /* 0x00006e00ff3077ac */ /* 0x000f220008000800 */
[----:B------:R-:W-:Y:S01]  /*4b90*/  HFMA2 R0, -RZ, RZ, 0, 0.0078125 ;  /* 0x00002000ff007431 */ /* 0x000fe200000001ff */
[----:B------:R-:W4:Y:S03]  /*4ba0*/  LDCU.128 UR44, c[0x0][0xb10] ;  /* 0x00016200ff2c77ac */ /* 0x000f260008000c00 */
[----:B------:R-:W1:Y:S01]  /*4bb0*/  LDC.64 R12, c[0x0][0x348] ;  /* 0x0000d200ff0c7b82 */ /* 0x000e620000000a00 */
[----:B------:R-:W3:Y:S01]  /*4bc0*/  LDCU UR38, c[0x0][0x374] ;  /* 0x00006e80ff2677ac */ /* 0x000ee20008000800 */
[----:B------:R-:W3:Y:S01]  /*4bd0*/  LDCU.64 UR40, c[0x0][0x890] ;  /* 0x00011200ff2877ac */ /* 0x000ee20008000a00 */
[----:B------:R-:W3:Y:S01]  /*4be0*/  LDCU UR30, c[0x0][0xb0c] ;  /* 0x00016180ff1e77ac */ /* 0x000ee20008000800 */
[----:B--2---:R-:W-:Y:S01]  /*4bf0*/  UISETP.NE.U32.AND UP0, UPT, UR4, URZ, UPT ;  /* 0x000000ff0400728c */ /* 0x004fe2000bf05070 */
[----:B------:R-:W2:Y:S01]  /*4c00*/  LDCU UR63, c[0x0][0xb20] ;  /* 0x00016400ff3f77ac */ /* 0x000ea20008000800 */
[----:B------:R-:W2:Y:S01]  /*4c10*/  LDCU UR4, c[0x0][0xb30] ;  /* 0x00016600ff0477ac */ /* 0x000ea20008000800 */
[----:B------:R-:W2:Y:S01]  /*4c20*/  LDCU.128 UR56, c[0x0][0x980] ;  /* 0x00013000ff3877ac */ /* 0x000ea20008000c00 */
[----:B------:R-:W-:Y:S01]  /*4c30*/  UMOV UR31, 0x400 ;  /* 0x00000400001f7882 */ /* 0x000fe20000000000 */
[----:B----4-:R-:W-:-:S02]  /*4c40*/  UIMAD.WIDE.U32 UR6, UR48, UR44, URZ ;  /* 0x0000002c300672a5 */ /* 0x010fc4000f8e00ff */
[----:B---3--:R-:W-:Y:S02]  /*4c50*/  UIMAD.WIDE.U32 UR8, UR38, UR47, URZ ;  /* 0x0000002f260872a5 */ /* 0x008fe4000f8e00ff */
[----:B------:R-:W-:Y:S02]  /*4c60*/  ULEA UR31, UR10, UR31, 0x18 ;  /* 0x0000001f0a1f7291 */ /* 0x000fe4000f8ec0ff */
[----:B------:R-:W-:Y:S02]  /*4c70*/  UISETP.NE.AND.EX UP5, UPT, UR5, URZ, UPT, UP0 ;  /* 0x000000ff0500728c */ /* 0x000fe4000bfa5300 */
[----:B------:R-:W-:Y:S02]  /*4c80*/  UISETP.NE.U32.AND UP6, UPT, UR40, URZ, UPT ;  /* 0x000000ff2800728c */ /* 0x000fe4000bfc5070 */
[----:B------:R-:W-:Y:S02]  /*4c90*/  UIADD3 UR50, UPT, UPT, UR31, 0x118, URZ ;  /* 0x000001181f327890 */ /* 0x000fe4000fffe0ff */
[----:B------:R-:W-:-:S02]  /*4ca0*/  UIADD3 UR49, UPT, UPT, UR31, 0x158, URZ ;  /* 0x000001581f317890 */ /* 0x000fc4000fffe0ff */
[----:B------:R-:W-:Y:S02]  /*4cb0*/  UIADD3 UR33, UPT, UPT, UR31, 0x100, URZ ;  /* 0x000001001f217890 */ /* 0x000fe4000fffe0ff */
[----:B------:R-:W-:Y:S02]  /*4cc0*/  UIADD3 UR25, UPT, UPT, UR31, 0x108, URZ ;  /* 0x000001081f197890 */ /* 0x000fe4000fffe0ff */
[----:B------:R-:W-:Y:S02]  /*4cd0*/  UIADD3 UR17, UPT, UPT, UR31, 0x110, URZ ;  /* 0x000001101f117890 */ /* 0x000fe4000fffe0ff */
[----:B------:R-:W-:Y:S02]  /*4ce0*/  UISETP.NE.AND UP0, UPT, UR39, 0x1, UPT ;  /* 0x000000012700788c */ /* 0x000fe4000bf05270 */
[----:B------:R-:W-:Y:S01]  /*4cf0*/  UISETP.NE.AND UP0, UPT, UR30, 0x1, UPT ;  /* 0x000000011e00788c */ /* 0x000fe2000bf05270 */
[----:B------:R-:W-:Y:S01]  /*4d00*/  UMOV UR61, UR7 ;  /* 0x00000007003d7c82 */ /* 0x000fe20008000000 */
[----:B------:R-:W-:Y:S01]  /*4d10*/  UMOV UR60, UR9 ;  /* 0x00000009003c7c82 */ /* 0x000fe20008000000 */
[----:B------:R-:W-:-:S02]  /*4d20*/  UISETP.GE.AND UP2, UPT, UR39, 0x1, UPT ;  /* 0x000000012700788c */ /* 0x000fc4000bf46270 */
[----:B------:R-:W-:Y:S02]  /*4d30*/  UISETP.NE.AND UP0, UPT, UR46, 0x1, UPT ;  /* 0x000000012e00788c */ /* 0x000fe4000bf05270 */
[----:B------:R-:W-:Y:S01]  /*4d40*/  UPLOP3.LUT UP4, UPT, UPT, UPT, UPT, 0x40, 0x4 ;  /* 0x000000000004789c */ /* 0x000fe20003f8e870 */
[----:B------:R-:W3:Y:S01]  /*4d50*/  LDCU.64 UR22, c[0x0][0xb28] ;  /* 0x00016500ff1677ac */ /* 0x000ee20008000a00 */
[----:B------:R-:W4:Y:S01]  /*4d60*/  LDCU.64 UR42, c[0x0][0x990] ;  /* 0x00013200ff2a77ac */ /* 0x000f220008000a00 */
[----:B------:R-:W-:Y:S02]  /*4d70*/  UISETP.NE.AND.EX UP6, UPT, UR41, URZ, UPT, UP6 ;  /* 0x000000ff2900728c */ /* 0x000fe4000bfc5360 */
[----:B------:R-:W-:Y:S02]  /*4d80*/  UPRMT UR50, UR10, 0x654, UR50 ;  /* 0x000006540a327896 */ /* 0x000fe40008000032 */
[----:B------:R-:W-:Y:S02]  /*4d90*/  UPRMT UR49, URZ, 0x654, UR49 ;  /* 0x00000654ff317896 */ /* 0x000fe40008000031 */
[----:B------:R-:W-:-:S02]  /*4da0*/  UPRMT UR55, UR10, 0x654, UR33 ;  /* 0x000006540a377896 */ /* 0x000fc40008000021 */
[----:B------:R-:W-:Y:S02]  /*4db0*/  UPRMT UR54, UR10, 0x654, UR25 ;  /* 0x000006540a367896 */ /* 0x000fe40008000019 */
[----:B------:R-:W-:Y:S02]  /*4dc0*/  UPRMT UR53, UR10, 0x654, UR17 ;  /* 0x000006540a357896 */ /* 0x000fe40008000011 */
[----:B------:R-:W-:Y:S02]  /*4dd0*/  USHF.R.U32.HI UR61, URZ, UR45, UR61 ;  /* 0x0000002dff3d7299 */ /* 0x000fe4000801163d */
[----:B--2---:R-:W-:Y:S02]  /*4de0*/  USHF.R.U32.HI UR60, URZ, UR63, UR60 ;  /* 0x0000003fff3c7299 */ /* 0x004fe4000801163c */
[----:B------:R-:W-:Y:S02]  /*4df0*/  UISETP.NE.AND UP3, UPT, UR4, 0x1, UPT ;  /* 0x000000010400788c */ /* 0x000fe4000bf65270 */
[----:B------:R-:W-:-:S02]  /*4e00*/  UISETP.NE.AND UP2, UPT, UR56, 0x1, UPT ;  /* 0x000000013800788c */ /* 0x000fc4000bf45270 */
[----:B-1-34-:R-:W-:-:S11]  /*4e10*/  UISETP.NE.AND UP0, UPT, UR59, 0x1, UPT ;  /* 0x000000013b00788c */ /* 0x01afd6000bf05270 */
.L_x_102:
[----:B------:R-:W-:Y:S04]  /*4e20*/  SHF.L.U32 R3, R9, 0x1f, RZ ;  /* 0x0000001f09037819 */ /* 0x000fe800000006ff */
[----:B-1----:R-:W1:Y:S02]  /*4e30*/  SYNCS.PHASECHK.TRANS64.TRYWAIT P0, [UR31+0x150], R3 ;  /* 0x00015003ff0075a7 */ /* 0x002e64000800111f */
[----:B-1----:R-:W-:Y:S05]  /*4e40*/  @!P0 BRA `(.L_x_92) ;  /* 0x0000006000448947 */ /* 0x002fea0003800000 */
.L_x_205:
[----:B------:R-:W2:Y:S01]  /*4e50*/  LDS.128 R4, [UR31+0x190] ;  /* 0x0001901fff047984 */ /* 0x000ea20008000c00 */
[----:B------:R-:W-:Y:S01]  /*4e60*/  UISETP.GE.AND UP0, UPT, UR39, 0x1, UPT ;  /* 0x000000012700788c */ /* 0x000fe2000bf06270 */
[----:B------:R-:W-:Y:S01]  /*4e70*/  @!PT LDS RZ, [RZ] ;  /* 0x00000000fffff984 */ /* 0x000fe20000000800 */
[----:B------:R-:W-:Y:S01]  /*4e80*/  @!PT LDS RZ, [RZ] ;  /* 0x00000000fffff984 */ /* 0x000fe20000000800 */
[----:B------:R-:W-:Y:S01]  /*4e90*/  @!PT LDS RZ, [RZ] ;  /* 0x00000000fffff984 */ /* 0x000fe20000000800 */
[----:B------:R-:W-:Y:S01]  /*4ea0*/  @!PT LDS RZ, [RZ] ;  /* 0x00000000fffff984 */ /* 0x000fe20000000800 */
[----:B------:R3:W-:Y:S06]  /*4eb0*/  MEMBAR.ALL.CTA ;  /* 0x0000000000007992 */ /* 0x0007ec0000008000 */
[----:B---3--:R-:W3:Y:S02]  /*4ec0*/  FENCE.VIEW.ASYNC.S ;  /* 0x00000000000073c6 */ /* 0x008ee40000000000 */
[----:B---3--:R-:W-:Y:S01]  /*4ed0*/  SYNCS.ARRIVE.TRANS64.RED.A1T0 RZ, [UR49], RZ ;  /* 0x000000ffffff79a7 */ /* 0x008fe20008100431 */
[----:B--2---:R-:W-:Y:S11]  /*4ee0*/  LOP3.LUT P0, RZ, R6, 0x1, RZ, 0xc0, !PT ;  /* 0x0000000106ff7812 */ /* 0x004ff6000780c0ff */
[----:B------:R-:W-:Y:S02]  /*4ef0*/  @!UPT UIADD3 URZ, UPT, UPT, URZ, URZ, URZ ;  /* 0x000000fffffff290 */ /* 0x000fe4000fffe0ff */
[----:B------:R-:W-:Y:S01]  /*4f00*/  VOTEU.ANY UP2, P0 ;  /* 0x0000000000ff7886 */ /* 0x000fe20000040100 */
[----:B------:R-:W-:Y:S11]  /*4f10*/  PLOP3.LUT P0, PT, PT, PT, UP2, 0x80, 0x8 ;  /* 0x000000000008781c */ /* 0x000ff60003f0f028 */
[----:B------:R-:W-:Y:S02]  /*4f20*/  @!UPT UIADD3 URZ, UPT, UPT, URZ, URZ, URZ ;  /* 0x000000fffffff290 */ /* 0x000fe4000fffe0ff */
[----:B-1----:R-:W-:Y:S02]  /*4f30*/  @P0 MOV R3, R4 ;  /* 0x0000000400030202 */ /* 0x002fe40000000f00 */
[----:B------:R-:W-:Y:S02]  /*4f40*/  @P0 LOP3.LUT R2, R5, 0xffff, RZ, 0xc0, !PT ;  /* 0x0000ffff05020812 */ /* 0x000fe400078ec0ff */
[----:B------:R-:W-:Y:S02]  /*4f50*/  @P0 R2UR UR5, R3 ;  /* 0x00000000030502ca */ /* 0x000fe400000e0000 */
[----:B------:R-:W-:Y:S11]  /*4f60*/  @P0 R2UR UR4, R2 ;  /* 0x00000000020402ca */ /* 0x000ff600000e0000 */
[----:B------:R-:W-:Y:S02]  /*4f70*/  @UP2 UMOV UR15, UR5 ;  /* 0x00000005000f2c82 */ /* 0x000fe40008000000 */
[----:B------:R-:W-:Y:S01]  /*4f80*/  @UP2 UMOV UR14, UR4 ;  /* 0x00000004000e2c82 */ /* 0x000fe20008000000 */
[----:B------:R-:W-:Y:S05]  /*4f90*/  BRA.U !UP0, `(.L_x_93) ;  /* 0x0000000108c07547 */ /* 0x000fea000b800000 */
[----:B------:R-:W-:Y:S02]  /*4fa0*/  UIMAD.WIDE.U32 UR8, UR14, UR47, URZ ;  /* 0x0000002f0e0872a5 */ /* 0x000fe4000f8e00ff */
[----:B------:R-:W-:Y:S02]  /*4fb0*/  UP2UR UR16, UPR, URZ, 0x4 ;  /* 0x00000004ff107883 */ /* 0x000fe40008000000 */
[----:B------:R-:W-:Y:S02]  /*4fc0*/  UISETP.NE.AND UP2, UPT, UR46, 0x1, UPT ;  /* 0x000000012e00788c */ /* 0x000fe4000bf45270 */
[----:B------:R-:W-:Y:S02]  /*4fd0*/  UIMAD.WIDE.U32 UR10, UR15, UR44, URZ ;  /* 0x0000002c0f0a72a5 */ /* 0x000fe4000f8e00ff */
[----:B------:R-:W-:Y:S02]  /*4fe0*/  USEL UR4, UR38, UR60, !UP2 ;  /* 0x0000003c26047287 */ /* 0x000fe4000d000000 */
[----:B------:R-:W-:Y:S02]  /*4ff0*/  UISETP.NE.AND UP0, UPT, UR30, 0x1, UPT ;  /* 0x000000011e00788c */ /* 0x000fe4000bf05270 */
[----:B------:R-:W-:Y:S02]  /*5000*/  UP2UR UR20, UPR, URZ, 0x2 ;  /* 0x00000002ff147883 */ /* 0x000fe40008000000 */
[----:B------:R-:W-:Y:S02]  /*5010*/  UISETP.NE.AND UP1, UPT, UR39, 0x1, UPT ;  /* 0x000000012700788c */ /* 0x000fe4000bf25270 */
[----:B------:R-:W-:Y:S02]  /*5020*/  UIMAD.WIDE.U32 UR12, UR4, UR22, URZ ;  /* 0x00000016040c72a5 */ /* 0x000fe4000f8e00ff */
[----:B------:R-:W-:Y:S01]  /*5030*/  USEL UR7, UR48, UR61, !UP0 ;  /* 0x0000003d30077287 */ /* 0x000fe2000c000000 */
[----:B------:R-:W-:Y:S02]  /*5040*/  UMOV UR5, UR9 ;  /* 0x0000000900057c82 */ /* 0x000fe40008000000 */
[----:B------:R-:W-:Y:S02]  /*5050*/  USHF.R.U32.HI UR6, URZ, UR63, UR5 ;  /* 0x0000003fff067299 */ /* 0x000fe40008011605 */
[----:B------:R-:W-:Y:S02]  /*5060*/  UIMAD.WIDE.U32 UR18, UR7, UR22, URZ ;  /* 0x00000016071272a5 */ /* 0x000fe4000f8e00ff */
[----:B------:R-:W-:Y:S02]  /*5070*/  USEL UR6, UR14, UR6, !UP2 ;  /* 0x000000060e067287 */ /* 0x000fe4000d000000 */
[----:B------:R-:W-:Y:S01]  /*5080*/  UISETP.NE.AND UP2, UPT, UR16, URZ, UPT ;  /* 0x000000ff1000728c */ /* 0x000fe2000bf45270 */
[----:B------:R-:W-:Y:S01]  /*5090*/  UMOV UR5, UR11 ;  /* 0x0000000b00057c82 */ /* 0x000fe20008000000 */
[----:B------:R-:W-:Y:S02]  /*50a0*/  UIMAD.WIDE.U32 UR10, UR6, UR22, URZ ;  /* 0x00000016060a72a5 */ /* 0x000fe4000f8e00ff */
[----:B------:R-:W-:Y:S03]  /*50b0*/  USHF.R.U32.HI UR8, URZ, UR45, UR5 ;  /* 0x0000002dff087299 */ /* 0x000fe60008011605 */
[----:B------:R-:W-:Y:S02]  /*50c0*/  UMOV UR5, UR13 ;  /* 0x0000000d00057c82 */ /* 0x000fe40008000000 */
[----:B------:R-:W-:Y:S03]  /*50d0*/  @UP1 USHF.R.U32.HI UR4, URZ, UR23, UR5 ;  /* 0x00000017ff041299 */ /* 0x000fe60008011605 */
[----:B------:R-:W-:Y:S01]  /*50e0*/  UMOV UR5, UR19 ;  /* 0x0000001300057c82 */ /* 0x000fe20008000000 */
[----:B------:R-:W-:Y:S02]  /*50f0*/  UIMAD UR4, UR39, UR4, URZ ;  /* 0x00000004270472a4 */ /* 0x000fe4000f8e02ff */
[----:B------:R-:W-:Y:S02]  /*5100*/  @UP1 USHF.R.U32.HI UR7, URZ, UR23, UR5 ;  /* 0x00000017ff071299 */ /* 0x000fe40008011605 */
[----:B------:R-:W-:Y:S02]  /*5110*/  USEL UR5, UR15, UR8, !UP0 ;  /* 0x000000080f057287 */ /* 0x000fe4000c000000 */
[----:B------:R-:W-:Y:S02]  /*5120*/  UIMAD UR8, UR39, UR7, URZ ;  /* 0x00000007270872a4 */ /* 0x000fe4000f8e02ff */
[----:B------:R-:W-:Y:S03]  /*5130*/  UISETP.GE.AND UP0, UPT, UR6, UR4, UPT ;  /* 0x000000040600728c */ /* 0x000fe6000bf06270 */
[----:B------:R-:W-:Y:S01]  /*5140*/  UMOV UR4, UR11 ;  /* 0x0000000b00047c82 */ /* 0x000fe20008000000 */
[----:B------:R-:W-:Y:S02]  /*5150*/  UISETP.GE.OR UP0, UPT, UR5, UR8, UP0 ;  /* 0x000000080500728c */ /* 0x000fe40008706670 */
[----:B------:R-:W-:Y:S02]  /*5160*/  USHF.R.U32.HI UR4, URZ, UR23, UR4 ;  /* 0x00000017ff047299 */ /* 0x000fe40008011604 */
[----:B------:R-:W-:Y:S02]  /*5170*/  UIMAD.WIDE.U32 UR8, UR5, UR22, URZ ;  /* 0x00000016050872a5 */ /* 0x000fe4000f8e00ff */
[----:B------:R-:W-:Y:S04]  /*5180*/  USEL UR10, UR6, UR4, !UP1 ;  /* 0x00000004060a7287 */ /* 0x000fe8000c800000 */
[----:B------:R-:W-:Y:S01]  /*5190*/  UIADD3 UR11, UPT, UPT, -UR10, URZ, URZ ;  /* 0x000000ff0a0b7290 */ /* 0x000fe2000fffe1ff */
[----:B------:R-:W-:Y:S02]  /*51a0*/  @!UP0 UMOV UR4, UR9 ;  /* 0x0000000900048c82 */ /* 0x000fe40008000000 */
[----:B------:R-:W-:Y:S02]  /*51b0*/  @!UP0 USHF.R.U32.HI UR4, URZ, UR23, UR4 ;  /* 0x00000017ff048299 */ /* 0x000fe40008011604 */
[----:B------:R-:W-:Y:S02]  /*51c0*/  UIMAD UR8, UR39, UR11, UR6 ;  /* 0x0000000b270872a4 */ /* 0x000fe4000f8e0206 */
[----:B------:R-:W-:Y:S02]  /*51d0*/  @!UP0 USEL UR4, UR5, UR4, !UP1 ;  /* 0x0000000405048287 */ /* 0x000fe4000c800000 */
[----:B------:R-:W-:Y:S02]  /*51e0*/  UISETP.NE.AND UP1, UPT, UR20, URZ, UPT ;  /* 0x000000ff1400728c */ /* 0x000fe4000bf25270 */
[----:B------:R-:W-:Y:S02]  /*51f0*/  @!UP0 UIMAD UR8, UR7, UR8, UR4 ;  /* 0x00000008070882a4 */ /* 0x000fe4000f8e0204 */
[----:B------:R-:W-:Y:S02]  /*5200*/  @!UP0 UIADD3 UR9, UPT, UPT, UR10, -UR4, URZ ;  /* 0x800000040a098290 */ /* 0x000fe4000fffe0ff */
[----:B------:R-:W-:Y:S02]  /*5210*/  UIADD3 UR4, UPT, UPT, -UR5, URZ, URZ ;  /* 0x000000ff05047290 */ /* 0x000fe4000fffe1ff */
[----:B------:R-:W-:Y:S02]  /*5220*/  UIADD3 UR7, UPT, UPT, -UR6, URZ, URZ ;  /* 0x000000ff06077290 */ /* 0x000fe4000fffe1ff */
[----:B------:R-:W-:Y:S02]  /*5230*/  @!UP0 UIMAD UR6, UR9, UR39, UR5 ;  /* 0x00000027090682a4 */ /* 0x000fe4000f8e0205 */
[----:B------:R-:W-:Y:S02]  /*5240*/  UIMAD UR15, UR30, UR4, UR15 ;  /* 0x000000041e0f72a4 */ /* 0x000fe4000f8e020f */
[----:B------:R-:W-:Y:S01]  /*5250*/  UIMAD UR4, UR46, UR7, UR14 ;  /* 0x000000072e0472a4 */ /* 0x000fe2000f8e020e */
[----:B------:R-:W-:Y:S02]  /*5260*/  @!UP0 UMOV UR5, UR8 ;  /* 0x0000000800058c82 */ /* 0x000fe40008000000 */
[----:B------:R-:W-:Y:S02]  /*5270*/  UIMAD UR15, UR5, UR30, UR15 ;  /* 0x0000001e050f72a4 */ /* 0x000fe4000f8e020f */
[----:B------:R-:W-:Y:S11]  /*5280*/  UIMAD UR14, UR6, UR46, UR4 ;  /* 0x0000002e060e72a4 */ /* 0x000ff6000f8e0204 */
[----:B------:R-:W-:Y:S01]  /*5290*/  @!UPT UIADD3 URZ, UPT, UPT, URZ, URZ, URZ ;  /* 0x000000fffffff290 */ /* 0x000fe2000fffe0ff */
.L_x_93:
[----:B------:R-:W1:Y:S01]  /*52a0*/  @!UP3 LDCU.128 UR8, c[0x0][0xb10] ;  /* 0x00016200ff08b7ac */ /* 0x000e620008000c00 */
[----:B------:R-:W-:Y:S02]  /*52b0*/  ISETP.NE.U32.AND P1, PT, RZ, UR40, PT ;  /* 0x00000028ff007c0c */ /* 0x000fe4000bf25070 */
[----:B------:R-:W-:Y:S02]  /*52c0*/  SHF.L.U32 R8, R10, 0x1f, RZ ;  /* 0x0000001f0a087819 */ /* 0x000fe400000006ff */
[----:B------:R-:W-:Y:S01]  /*52d0*/  ISETP.NE.AND.EX P1, PT, RZ, UR41, PT, P1 ;  /* 0x00000029ff007c0c */ /* 0x000fe2000bf25310 */
[----:B------:R-:W2:Y:S01]  /*52e0*/  @!UP3 LDCU UR5, c[0x0][0xb0c] ;  /* 0x00016180ff05b7ac */ /* 0x000ea20008000800 */
[----:B------:R-:W-:Y:S02]  /*52f0*/  USHF.L.U32 UR34, UR21, 0x7, URZ ;  /* 0x0000000715227899 */ /* 0x000fe400080006ff */
[----:B-1----:R-:W-:Y:S07]  /*5300*/  UIMAD.WIDE.U32 UR6, UR15, UR8, URZ ;  /* 0x000000080f0672a5 */ /* 0x002fee000f8e00ff */
[----:B------:R-:W-:Y:S01]  /*5310*/  @!UP3 UMOV UR4, UR7 ;  /* 0x000000070004bc82 */ /* 0x000fe20008000000 */
[----:B--2---:R-:W-:Y:S02]  /*5320*/  @!UP3 UISETP.NE.AND UP0, UPT, UR5, 0x1, UPT ;  /* 0x000000010500b88c */ /* 0x004fe4000bf05270 */
[----:B------:R-:W-:Y:S02]  /*5330*/  @!UP3 USHF.R.U32.HI UR4, URZ, UR9, UR4 ;  /* 0x00000009ff04b299 */ /* 0x000fe40008011604 */
[----:B------:R-:W-:Y:S02]  /*5340*/  UIMAD.WIDE.U32 UR6, UR14, UR11, URZ ;  /* 0x0000000b0e0672a5 */ /* 0x000fe4000f8e00ff */
[----:B------:R-:W-:Y:S02]  /*5350*/  @!UP3 USEL UR8, UR15, UR4, !UP0 ;  /* 0x000000040f08b287 */ /* 0x000fe4000c000000 */
[----:B------:R-:W-:Y:S03]  /*5360*/  @!UP3 UISETP.NE.AND UP0, UPT, UR10, 0x1, UPT ;  /* 0x000000010a00b88c */ /* 0x000fe6000bf05270 */
[----:B------:R-:W-:Y:S02]  /*5370*/  @!UP3 UMOV UR6, UR7 ;  /* 0x000000070006bc82 */ /* 0x000fe40008000000 */
[----:B------:R-:W1:Y:S02]  /*5380*/  @!UP3 LDCU UR4, c[0x0][0xb20] ;  /* 0x00016400ff04b7ac */ /* 0x000e640008000800 */
[----:B-1----:R-:W-:Y:S04]  /*5390*/  @!UP3 USHF.R.U32.HI UR6, URZ, UR4, UR6 ;  /* 0x00000004ff06b299 */ /* 0x002fe80008011606 */
[----:B------:R-:W-:Y:S04]  /*53a0*/  @!UP3 USEL UR6, UR14, UR6, !UP0 ;  /* 0x000000060e06b287 */ /* 0x000fe8000c000000 */
[----:B------:R-:W-:Y:S02]  /*53b0*/  @!UP3 UIADD3 UR4, UPT, UPT, -UR8, UR6, URZ ;  /* 0x000000060804b290 */ /* 0x000fe4000fffe1ff */
[----:B------:R-:W-:Y:S02]  /*53c0*/  @!UP3 UIADD3 UR6, UPT, UPT, UR8, -UR6, URZ ;  /* 0x800000060806b290 */ /* 0x000fe4000fffe0ff */
[----:B------:R-:W-:Y:S02]  /*53d0*/  @!UP3 UIMAD UR15, UR4, UR5, UR15 ;  /* 0x00000005040fb2a4 */ /* 0x000fe4000f8e020f */
[----:B------:R-:W-:Y:S01]  /*53e0*/  @!UP3 UIMAD UR14, UR6, UR10, UR14 ;  /* 0x0000000a060eb2a4 */ /* 0x000fe2000f8e020e */
[----:B------:R-:W-:Y:S11]  /*53f0*/  BRA.U UP4, `(.L_x_94) ;  /* 0x0000000104107547 */ /* 0x000ff6000b800000 */
[----:B------:R-:W-:Y:S04]  /*5400*/  MOV R2, UR62 ;  /* 0x0000003e00027c02 */ /* 0x000fe80008000f00 */
[----:B------:R-:W-:Y:S04]  /*5410*/  SHF.L.U32 R3, R2, 0x1f, RZ ;  /* 0x0000001f02037819 */ /* 0x000fe800000006ff */
[----:B------:R-:W1:Y:S02]  /*5420*/  SYNCS.PHASECHK.TRANS64.TRYWAIT P2, [UR31+0x148], R3 ;  /* 0x00014803ff0075a7 */ /* 0x000e64000804111f */
[----:B-1----:R-:W-:Y:S05]  /*5430*/  @!P2 BRA `(.L_x_95) ;  /* 0x0000005800e0a947 */ /* 0x002fea0003800000 */
.L_x_94:
[----:B------:R-:W-:Y:S05]  /*5440*/  BRA.U !UP6, `(.L_x_96) ;  /* 0x000000010e387547 */ /* 0x000fea000b800000 */
[----:B------:R-:W-:Y:S01]  /*5450*/  UPLOP3.LUT UP1, UPT, UPT, UPT, UP5, 0x80, 0x8 ;  /* 0x000000000008789c */ /* 0x000fe20003f2f050 */
[----:B-1----:R-:W-:Y:S01]  /*5460*/  HFMA2 R2, -RZ, RZ, 0, 5.9604644775390625e-08 ;  /* 0x00000001ff027431 */ /* 0x002fe200000001ff */
[----:B------:R-:W1:Y:S01]  /*5470*/  LDCU.64 UR8, c[0x0][0x358] ;  /* 0x00006b00ff0877ac */ /* 0x000e620008000a00 */
[----:B------:R-:W-:Y:S03]  /*5480*/  IMAD.MOV.U32 R87, RZ, RZ, 0x1 ;  /* 0x00000001ff577424 */ /* 0x000fe600078e00ff */
[----:B------:R-:W-:Y:S05]  /*5490*/  PLOP3.LUT P2, PT, PT, PT, UP1, 0x80, 0x8 ;  /* 0x000000000008781c */ /* 0x000fea0003f4f018 */
[----:B------:R-:W2:Y:S01]  /*54a0*/  @UP1 LDCU.64 UR4, c[0x0][0x888] ;  /* 0x00011100ff0417ac */ /* 0x000ea20008000a00 */
[----:B------:R-:W-:Y:S07]  /*54b0*/  @UP1 UIMAD UR6, UR52, UR40, URZ ;  /* 0x00000028340612a4 */ /* 0x000fee000f8e02ff */
[----:B------:R-:W-:Y:S01]  /*54c0*/  @!P2 PRMT R87, R2, 0x7610, R87 ;  /* 0x000076100257a816 */ /* 0x000fe20000000057 */
[----:B--2---:R-:W-:Y:S06]  /*54d0*/  @UP1 UIMAD.WIDE UR4, UR6, 0x4, UR4 ;  /* 0x00000004060418a5 */ /* 0x004fec000f8e0204 */
[----:B------:R-:W-:Y:S01]  /*54e0*/  IMAD.U32 R14, RZ, RZ, UR4 ;  /* 0x00000004ff0e7e24 */ /* 0x000fe2000f8e00ff */
[----:B------:R-:W-:Y:S04]  /*54f0*/  MOV R15, UR5 ;  /* 0x00000005000f7c02 */ /* 0x000fe80008000f00 */
[----:B------:R-:W2:Y:S01]  /*5500*/  @!UP1 LDCU UR4, c[0x0][0x880] ;  /* 0x00011000ff0497ac */ /* 0x000ea20008000800 */
[----:B-1---5:R3:W5:Y:S02]  /*5510*/  @P2 LDG.E R41, desc[UR8][R14.64] ;  /* 0x000000080e292981 */ /* 0x022764000c1e1900 */
[----:B--23--:R-:W-:Y:S07]  /*5520*/  @!P2 IMAD.U32 R41, RZ, RZ, UR4 ;  /* 0x00000004ff29ae24 */ /* 0x00cfee000f8e00ff */
.L_x_96:
[----:B-----5:R-:W-:Y:S01]  /*5530*/  @!P1 FSETP.EQ.AND P3, PT, R41, RZ, PT ;  /* 0x000000ff2900920b */ /* 0x020fe20003f62000 */
[----:B------:R-:W-:Y:S01]  /*5540*/  @!UPT UIADD3 URZ, UPT, UPT, URZ, URZ, URZ ;  /* 0x000000fffffff290 */ /* 0x000fe2000fffe0ff */
[----:B------:R-:W-:Y:S11]  /*5550*/  @!P1 BRA `(.L_x_97) ;  /* 0x0000000000149947 */ /* 0x000ff60003800000 */
[----:B------:R-:W-:Y:S02]  /*5560*/  LOP3.LUT P1, RZ, R87, 0xff, RZ, 0xc0, !PT ;  /* 0x000000ff57ff7812 */ /* 0x000fe4000782c0ff */
[----:B------:R-:W-:Y:S04]  /*5570*/  PLOP3.LUT P3, PT, PT, PT, UP1, 0x80, 0x8 ;  /* 0x000000000008781c */ /* 0x000fe80003f6f018 */
[----:B------:R-:W-:Y:S07]  /*5580*/  PLOP3.LUT P3, PT, P3, PT, PT, 0x8, 0x80 ;  /* 0x000000000080781c */ /* 0x000fee0001f6e170 */
[----:B------:R-:W-:Y:S11]  /*5590*/  @P1 FSETP.EQ.AND P3, PT, R41, RZ, PT ;  /* 0x000000ff2900120b */ /* 0x000ff60003f62000 */
[----:B------:R-:W-:Y:S02]  /*55a0*/  @!UPT UIADD3 URZ, UPT, UPT, URZ, URZ, URZ ;  /* 0x000000fffffff290 */ /* 0x000fe4000fffe0ff */
.L_x_97:
[----:B------:R-:W-:Y:S01]  /*55b0*/  USHF.L.U32 UR35, UR51, 0x7, URZ ;  /* 0x0000000733237899 */ /* 0x000fe200080006ff */
[----:B------:R-:W2:Y:S01]  /*55c0*/  SYNCS.PHASECHK.TRANS64.TRYWAIT P1, [UR31+0x120], R8 ;  /* 0x00012008ff0075a7 */ /* 0x000ea2000802111f */
[----:B------:R-:W-:Y:S02]  /*55d0*/  UISETP.NE.AND UP0, UPT, UR56, 0x1, UPT ;  /* 0x000000013800788c */ /* 0x000fe4000bf05270 */
[----:B------:R-:W-:Y:S01]  /*55e0*/  UIMAD.WIDE.U32 UR4, UR35, UR57, URZ ;  /* 0x00000039230472a5 */ /* 0x000fe2000f8e00ff */
[----:B------:R-:W-:Y:S04]  /*55f0*/  ELECT P2, URZ, PT ;  /* 0x0000000000ff782f */ /* 0x000fe80003840000 */
[----:B------:R-:W-:Y:S02]  /*5600*/  PLOP3.LUT P2, PT, P3, P2, PT, 0xf2, 0x2f ;  /* 0x00000000002f781c */ /* 0x000fe40001f45e72 */
[----:B------:R-:W-:Y:S02]  /*5610*/  UMOV UR4, UR5 ;  /* 0x0000000500047c82 */ /* 0x000fe40008000000 */
[----:B------:R-:W-:Y:S04]  /*5620*/  USHF.R.U32.HI UR4, URZ, UR58, UR4 ;  /* 0x0000003aff047299 */ /* 0x000fe80008011604 */
[----:B------:R-:W-:Y:S02]  /*5630*/  USEL UR36, UR35, UR4, !UP0 ;  /* 0x0000000423247287 */ /* 0x000fe4000c000000 */
[----:B------:R-:W-:Y:S02]  /*5640*/  UISETP.NE.AND UP0, UPT, UR59, 0x1, UPT ;  /* 0x000000013b00788c */ /* 0x000fe4000bf05270 */
[----:B------:R-:W-:Y:S07]  /*5650*/  UIMAD.WIDE.U32 UR4, UR36, UR42, URZ ;  /* 0x0000002a240472a5 */ /* 0x000fee000f8e00ff */
[----:B------:R-:W-:Y:S02]  /*5660*/  UMOV UR4, UR5 ;  /* 0x0000000500047c82 */ /* 0x000fe40008000000 */
[----:B------:R-:W-:Y:S04]  /*5670*/  USHF.R.U32.HI UR4, URZ, UR43, UR4 ;  /* 0x0000002bff047299 */ /* 0x000fe80008011604 */
[----:B------:R-:W-:Y:S02]  /*5680*/  USEL UR37, UR36, UR4, !UP0 ;  /* 0x0000000424257287 */ /* 0x000fe4000c000000 */
[----:B------:R-:W-:Y:S02]  /*5690*/  UIADD3 UR4, UPT, UPT, -UR36, URZ, URZ ;  /* 0x000000ff24047290 */ /* 0x000fe4000fffe1ff */
[----:B------:R-:W-:Y:S02]  /*56a0*/  UIADD3 UR5, UPT, UPT, -UR37, URZ, URZ ;  /* 0x000000ff25057290 */ /* 0x000fe4000fffe1ff */
[----:B------:R-:W-:Y:S02]  /*56b0*/  UIMAD UR35, UR56, UR4, UR35 ;  /* 0x00000004382372a4 */ /* 0x000fe4000f8e0223 */
[----:B------:R-:W-:Y:S01]  /*56c0*/  UIMAD UR36, UR59, UR5, UR36 ;  /* 0x000000053b2472a4 */ /* 0x000fe2000f8e0224 */
[----:B--2---:R-:W-:Y:S11]  /*56d0*/  @!P1 BRA `(.L_x_98) ;  /* 0x0000005800509947 */ /* 0x004ff60003800000 */
.L_x_208:
[----:B------:R-:W-:Y:S01]  /*56e0*/  VOTEU.ALL UP0, P2 ;  /* 0x0000000000ff7886 */ /* 0x000fe20001000000 */
[----:B-1----:R-:W-:Y:S04]  /*56f0*/  @!P2 IADD3 R3, P1, PT, R12, 0x580, RZ ;  /* 0x000005800c03a810 */ /* 0x002fe80007f3e0ff */
[----:B------:R-:W-:Y:S01]  /*5700*/  @!UP0 UPRMT UR4, URZ, 0x40, URZ ;  /* 0x00000040ff048896 */ /* 0x000fe200080000ff */
[----:B------:R-:W-:Y:S01]  /*5710*/  @!P2 IMAD.X R2, RZ, RZ, R13, P1 ;  /* 0x000000ffff02a224 */ /* 0x000fe200008e060d */
[----:B------:R-:W-:Y:S01]  /*5720*/  @!P2 R2UR UR5, R3 ;  /* 0x000000000305a2ca */ /* 0x000fe200000e0000 */
[----:B------:R-:W-:Y:S02]  /*5730*/  @!UP0 UIADD3 UR32, UPT, UPT, UR31, 0x200, URZ ;  /* 0x000002001f208890 */ /* 0x000fe4000fffe0ff */
[----:B------:R-:W-:Y:S02]  /*5740*/  @!UP0 UPRMT UR6, UR4, 0x5410, URZ ;  /* 0x0000541004068896 */ /* 0x000fe400080000ff */
[----:B------:R-:W-:Y:S01]  /*5750*/  @!P2 R2UR UR4, R2 ;  /* 0x000000000204a2ca */ /* 0x000fe200000e0000 */
[----:B------:R-:W-:Y:S07]  /*5760*/  VOTEU.ALL UP0, P2 ;  /* 0x0000000000ff7886 */ /* 0x000fee0001000000 */
[----:B------:R-:W-:Y:S05]  /*5770*/  IMAD.U32 R2, RZ, RZ, UR5 ;  /* 0x00000005ff027e24 */ /* 0x000fea000f8e00ff */
[----:B------:R-:W-:Y:S01]  /*5780*/  IMAD.U32 R3, RZ, RZ, UR4 ;  /* 0x00000004ff037e24 */ /* 0x000fe2000f8e00ff */
[----:B------:R-:W-:Y:S01]  /*5790*/  @!P2 R2UR UR4, R2 ;  /* 0x000000000204a2ca */ /* 0x000fe200000e0000 */
[----:B------:R-:W-:Y:S03]  /*57a0*/  @!P2 IMAD.MOV.U32 R2, RZ, RZ, 0x2000 ;  /* 0x00002000ff02a424 */ /* 0x000fe600078e00ff */
[----:B------:R-:W-:Y:S11]  /*57b0*/  @!P2 R2UR UR5, R3 ;  /* 0x000000000305a2ca */ /* 0x000ff600000e0000 */
[----:B------:R-:W-:Y:S02]  /*57c0*/  @!UPT UIADD3 URZ, UPT, UPT, URZ, URZ, URZ ;  /* 0x000000fffffff290 */ /* 0x000fe4000fffe0ff */
[----:B------:R1:W-:Y:S01]  /*57d0*/  @!UP0 UTMALDG.4D.IM2COL [UR32], [UR4], UR6 ;  /* 0x00000020040083b4 */ /* 0x0003e20008058006 */
[----:B------:R1:W-:Y:S01]  /*57e0*/  @!P2 SYNCS.ARRIVE.TRANS64.RED.A0TR RZ, [UR31+0x100], R2 ;  /* 0x00010002ffffa9a7 */ /* 0x0003e2000830041f */
[----:B------:R-:W-:Y:S01]  /*57f0*/  SYNCS.ARRIVE.TRANS64.RED.A1T0 RZ, [UR55], RZ ;  /* 0x000000ffffff79a7 */ /* 0x000fe20008100437 */
[----:B------:R-:W2:Y:S02]  /*5800*/  SYNCS.PHASECHK.TRANS64.TRYWAIT P1, [UR31+0x128], R8 ;  /* 0x00012808ff0075a7 */ /* 0x000ea4000802111f */
[----:B-12---:R-:W-:Y:S05]  /*5810*/  @!P1 BRA `(.L_x_99) ;  /* 0x0000005800189947 */ /* 0x006fea0003800000 */
.L_x_210:
[----:B------:R-:W-:Y:S01]  /*5820*/  VOTEU.ALL UP0, P2 ;  /* 0x0000000000ff7886 */ /* 0x000fe20001000000 */
[----:B-1----:R-:W-:Y:S01]  /*5830*/  @!P2 IADD3 R3, P1, PT, R12, 0x580, RZ ;  /* 0x000005800c03a810 */ /* 0x002fe20007f3e0ff */
[----:B------:R-:W-:Y:S01]  /*5840*/  UMOV UR27, UR35 ;  /* 0x00000023001b7c82 */ /* 0x000fe20008000000 */
[----:B------:R-:W-:Y:S01]  /*5850*/  UMOV UR28, UR36 ;  /* 0x00000024001c7c82 */ /* 0x000fe20008000000 */
[----:B------:R-:W-:Y:S01]  /*5860*/  UMOV UR29, UR37 ;  /* 0x00000025001d7c82 */ /* 0x000fe20008000000 */
[----:B------:R-:W-:Y:S01]  /*5870*/  @!UP0 UPRMT UR4, URZ, 0x40, URZ ;  /* 0x00000040ff048896 */ /* 0x000fe200080000ff */
[----:B------:R-:W-:Y:S01]  /*5880*/  @!P2 IMAD.X R2, RZ, RZ, R13, P1 ;  /* 0x000000ffff02a224 */ /* 0x000fe200008e060d */
[----:B------:R-:W-:Y:S01]  /*5890*/  @!P2 R2UR UR5, R3 ;  /* 0x000000000305a2ca */ /* 0x000fe200000e0000 */
[----:B------:R-:W-:Y:S02]  /*58a0*/  @!UP0 UIADD3 UR26, UPT, UPT, UR34, 0x20, URZ ;  /* 0x00000020221a8890 */ /* 0x000fe4000fffe0ff */
[----:B------:R-:W-:Y:S02]  /*58b0*/  @!UP0 UPRMT UR6, UR4, 0x5410, URZ ;  /* 0x0000541004068896 */ /* 0x000fe400080000ff */
[----:B------:R-:W-:Y:S01]  /*58c0*/  @!P2 R2UR UR4, R2 ;  /* 0x000000000204a2ca */ /* 0x000fe200000e0000 */
[----:B------:R-:W-:Y:S01]  /*58d0*/  @!UP0 UIADD3 UR24, UPT, UPT, UR31, 0x2200, URZ ;  /* 0x000022001f188890 */ /* 0x000fe2000fffe0ff */
[----:B------:R-:W-:Y:S06]  /*58e0*/  VOTEU.ALL UP0, P2 ;  /* 0x0000000000ff7886 */ /* 0x000fec0001000000 */
        /* <DEDUP_REMOVED lines=11> */
.L_x_212:
        /* <DEDUP_REMOVED lines=8> */
[----:B------:R-:W-:Y:S01]  /*5a20*/  @!UP0 UIADD3 UR18, UPT, UPT, UR34, 0x40, URZ ;  /* 0x0000004022128890 */ /* 0x000fe2000fffe0ff */
[----:B------:R-:W-:Y:S01]  /*5a30*/  @P0 SHF.R.U32.HI R4, RZ, 0x10, R5 ;  /* 0x00000010ff040819 */ /* 0x000fe20000011605 */
[----:B------:R-:W-:Y:S02]  /*5a40*/  @!UP0 UPRMT UR6, UR4, 0x5410, URZ ;  /* 0x0000541004068896 */ /* 0x000fe400080000ff */
[----:B------:R-:W-:Y:S01]  /*5a50*/  @!P2 R2UR UR4, R2 ;  /* 0x000000000204a2ca */ /* 0x000fe200000e0000 */
[----:B------:R-:W-:Y:S01]  /*5a60*/  @!UP0 UIADD3 UR16, UPT, UPT, UR31, 0x4200, URZ ;  /* 0x000042001f108890 */ /* 0x000fe2000fffe0ff */
[----:B------:R-:W-:Y:S01]  /*5a70*/  @P0 R2UR UR52, R4 ;  /* 0x00000000043402ca */ /* 0x000fe200000e0000 */
[----:B------:R-:W-:Y:S05]  /*5a80*/  VOTEU.ALL UP0, P2 ;  /* 0x0000000000ff7886 */ /* 0x000fea0001000000 */
        /* <DEDUP_REMOVED lines=11> */
.L_x_214:
        /* <DEDUP_REMOVED lines=9> */
[----:B------:R-:W-:Y:S01]  /*5bd0*/  R2UR UR16, R95 ;  /* 0x000000005f1072ca */ /* 0x000fe200000e0000 */
[----:B------:R-:W-:Y:S01]  /*5be0*/  @!UP0 UPRMT UR6, UR4, 0x5410, URZ ;  /* 0x0000541004068896 */ /* 0x000fe200080000ff */
[----:B------:R-:W-:Y:S01]  /*5bf0*/  R2UR UR7, R96 ;  /* 0x00000000600772ca */ /* 0x000fe200000e0000 */
[----:B------:R-:W-:Y:S01]  /*5c00*/  @!UP0 UIADD3 UR8, UPT, UPT, UR31, 0x6200, URZ ;  /* 0x000062001f088890 */ /* 0x000fe2000fffe0ff */
[----:B------:R-:W-:Y:S01]  /*5c10*/  @!P2 R2UR UR4, R2 ;  /* 0x000000000204a2ca */ /* 0x000fe200000e0000 */
[----:B------:R-:W-:Y:S01]  /*5c20*/  @!UP0 UIADD3 UR9, UPT, UPT, UR31, 0x118, URZ ;  /* 0x000001181f098890 */ /* 0x000fe2000fffe0ff */
[----:B------:R-:W-:Y:S01]  /*5c30*/  LOP3.LUT R10, R10, 0x1, RZ, 0x3c, !PT ;  /* 0x000000010a0a7812 */ /* 0x000fe200078e3cff */
[----:B------:R-:W-:Y:S01]  /*5c40*/  VOTEU.ALL UP0, P2 ;  /* 0x0000000000ff7886 */ /* 0x000fe20001000000 */
[----:B------:R-:W-:Y:S01]  /*5c50*/  LOP3.LUT R9, R9, 0x1, RZ, 0x3c, !PT ;  /* 0x0000000109097812 */ /* 0x000fe200078e3cff */
[----:B------:R-:W-:Y:S02]  /*5c60*/  UPLOP3.LUT UP4, UPT, UPT, UPT, UPT, 0x80, 0x8 ;  /* 0x000000000008789c */ /* 0x000fe40003f8f070 */
[----:B------:R-:W-:Y:S02]  /*5c70*/  IMAD.U32 R2, RZ, RZ, UR5 ;  /* 0x00000005ff027e24 */ /* 0x000fe4000f8e00ff */
[----:B------:R-:W-:Y:S02]  /*5c80*/  UIADD3 UR21, UPT, UPT, UR14, UR16, URZ ;  /* 0x000000100e157290 */ /* 0x000fe4000fffe0ff */
[----:B------:R-:W-:Y:S02]  /*5c90*/  UIADD3 UR51, UPT, UPT, UR15, UR7, URZ ;  /* 0x000000070f337290 */ /* 0x000fe4000fffe0ff */
[----:B------:R-:W-:Y:S01]  /*5ca0*/  IMAD.U32 R3, RZ, RZ, UR4 ;  /* 0x00000004ff037e24 */ /* 0x000fe2000f8e00ff */
[----:B------:R-:W-:Y:S04]  /*5cb0*/  @!P2 R2UR UR4, R2 ;  /* 0x000000000204a2ca */ /* 0x000fe800000e0000 */
[----:B------:R-:W-:Y:S11]  /*5cc0*/  @!P2 R2UR UR5, R3 ;  /* 0x000000000305a2ca */ /* 0x000ff600000e0000 */
[----:B------:R-:W-:Y:S02]  /*5cd0*/  @!UPT UIADD3 URZ, UPT, UPT, URZ, URZ, URZ ;  /* 0x000000fffffff290 */ /* 0x000fe4000fffe0ff */
[----:B------:R1:W-:Y:S01]  /*5ce0*/  @!UP0 UTMALDG.4D.IM2COL [UR8], [UR4], UR6 ;  /* 0x00000008040083b4 */ /* 0x0003e20008058006 */
[----:B------:R1:W-:Y:S01]  /*5cf0*/  @!P2 SYNCS.ARRIVE.TRANS64.RED.A0TR RZ, [UR31+0x118], R0 ;  /* 0x00011800ffffa9a7 */ /* 0x0003e2000830041f */
[----:B------:R-:W-:Y:S01]  /*5d00*/  SYNCS.ARRIVE.TRANS64.RED.A1T0 RZ, [UR50], RZ ;  /* 0x000000ffffff79a7 */ /* 0x000fe20008100432 */
[----:B------:R-:W-:Y:S05]  /*5d10*/  BRA.U UP2, `(.L_x_102) ;  /* 0xfffffff102407547 */ /* 0x000fea000b83ffff */
[----:B------:R-:W-:-:S04]  /*5d20*/  SHF.L.U32 R3, R10, 0x1f, RZ ;  /* 0x0000001f0a037819 */ /* 0x000fc800000006ff */
[----:B------:R-:W2:Y:S02]  /*5d30*/  SYNCS.PHASECHK.TRANS64.TRYWAIT P0, [UR31+0x120], R3 ;  /* 0x00012003ff0075a7 */ /* 0x000ea4000800111f */
[----:B--2---:R-:W-:Y:S05]  /*5d40*/  @!P0 BRA `(.L_x_103) ;  /* 0x0000005400148947 */ /* 0x004fea0003800000 */
.L_x_216:
[----:B------:R-:W2:Y:S02]  /*5d50*/  SYNCS.PHASECHK.TRANS64.TRYWAIT P0, [UR31+0x128], R3 ;  /* 0x00012803ff0075a7 */ /* 0x000ea4000800111f */
[----:B--2---:R-:W-:Y:S05]  /*5d60*/  @!P0 BRA `(.L_x_104) ;  /* 0x0000005400248947 */ /* 0x004fea0003800000 */
.L_x_218:
[----:B------:R-:W2:Y:S02]  /*5d70*/  SYNCS.PHASECHK.TRANS64.TRYWAIT P0, [UR31+0x130], R3 ;  /* 0x00013003ff0075a7 */ /* 0x000ea4000800111f */
[----:B--2---:R-:W-:Y:S05]  /*5d80*/  @!P0 BRA `(.L_x_105) ;  /* 0x0000005400348947 */ /* 0x004fea0003800000 */
.L_x_220:
[----:B-1----:R-:W-:-:S07]  /*5d90*/  MOV R0, UR31 ;  /* 0x0000001f00007c02 */ /* 0x002fce0008000f00 */
.L_x_106:
[----:B-1----:R-:W-:-:S04]  /*5da0*/  SHF.L.U32 R3, R10, 0x1f, RZ ;  /* 0x0000001f0a037819 */ /* 0x002fc800000006ff */
[----:B------:R1:W2:Y:S03]  /*5db0*/  SYNCS.PHASECHK.TRANS64.TRYWAIT P0, [R0+URZ+0x138], R3 ;  /* 0x00013803000075a7 */ /* 0x0002a600080011ff */
[----:B--2---:R-:W-:Y:S05]  /*5dc0*/  @!P0 NANOSLEEP.SYNCS 0x989680 ;  /* 0x009896800000895d */ /* 0x004fea0003900000 */
[----:B------:R-:W2:Y:S02]  /*5dd0*/  @!P0 SYNCS.PHASECHK.TRANS64 P0, [R0+URZ+0x138], R3 ;  /* 0x00013803000085a7 */ /* 0x000ea400080010ff */
[----:B--2---:R-:W-:Y:S05]  /*5de0*/  @P0 EXIT ;  /* 0x000000000000094d */ /* 0x004fea0003800000 */
[----:B------:R-:W-:Y:S05]  /*5df0*/  BRA `(.L_x_106) ;  /* 0xfffffffc00e87947 */ /* 0x000fea000383ffff */
.L_x_91:
[----:B------:R-:W-:-:S06]  /*5e00*/  UISETP.GE.AND UP0, UPT, UR18, 0x4, UPT ;  /* 0x000000041200788c */ /* 0x000fcc000bf06270 */
[----:B------:R-:W-:-:S13]  /*5e10*/  PLOP3.LUT P0, PT, PT, PT, UP0, 0x80, 0x8 ;  /* 0x000000000008781c */ /* 0x000fda0003f0f008 */
[----:B-1----:R-:W-:Y:S05]  /*5e20*/  @!P0 EXIT ;  /* 0x000000000000894d */ /* 0x002fea0003800000 */
[----:B------:R-:W1:Y:S08]  /*5e30*/  S2UR UR4, SR_CgaCtaId ;  /* 0x00000000000479c3 */ /* 0x000e700000008800 */
[----:B------:R-:W-:Y:S01]  /*5e40*/  BAR.SYNC.DEFER_BLOCKING 0x6, 0xa0 ;  /* 0x0182800000007b1d */ /* 0x000fe20000010000 */
[C---:B------:R-:W-:Y:S01]  /*5e50*/  IMAD.SHL.U32 R0, R85.reuse, 0x20, RZ ;  /* 0x0000002055007824 */ /* 0x040fe200078e00ff */
[C---:B------:R-:W-:Y:S01]  /*5e60*/  SHF.L.U32 R37, R85.reuse, 0x10, RZ ;  /* 0x0000001055257819 */ /* 0x040fe200000006ff */
[C---:B------:R-:W-:Y:S01]  /*5e70*/  IMAD.SHL.U32 R5, R85.reuse, 0x4, RZ ;  /* 0x0000000455057824 */ /* 0x040fe200078e00ff */
[----:B------:R-:W-:Y:S01]  /*5e80*/  LOP3.LUT R86, R85, 0x60, RZ, 0xc0, !PT ;  /* 0x0000006055567812 */ /* 0x000fe200078ec0ff */
[----:B------:R-:W-:Y:S01]  /*5e90*/  HFMA2 R83, -RZ, RZ, 0, 5.9604644775390625e-08 ;  /* 0x00000001ff537431 */ /* 0x000fe200000001ff */
[----:B------:R-:W-:-:S02]  /*5ea0*/  UMOV UR49, 0x400 ;  /* 0x0000040000317882 */ /* 0x000fc40000000000 */
[----:B------:R-:W2:Y:S01]  /*5eb0*/  LDC.64 R78, c[0x0][0x8b0] ;  /* 0x00022c00ff4e7b82 */ /* 0x000ea20000000a00 */
[----:B------:R-:W3:Y:S01]  /*5ec0*/  LDCU.128 UR8, c[0x0][0xa80] ;  /* 0x00015000ff0877ac */ /* 0x000ee20008000c00 */
[----:B------:R-:W-:Y:S01]  /*5ed0*/  LOP3.LUT R4, R0, 0xc0, RZ, 0xc0, !PT ;  /* 0x000000c000047812 */ /* 0x000fe200078ec0ff */
[----:B------:R-:W-:Y:S01]  /*5ee0*/  HFMA2 R81, -RZ, RZ, 0, 0 ;  /* 0x00000000ff517431 */ /* 0x000fe200000001ff */
[----:B------:R-:W-:Y:S01]  /*5ef0*/  MOV R36, RZ ;  /* 0x000000ff00247202 */ /* 0x000fe20000000f00 */
[----:B------:R-:W-:Y:S01]  /*5f00*/  IMAD.MOV.U32 R82, RZ, RZ, RZ ;  /* 0x000000ffff527224 */ /* 0x000fe200078e00ff */
[----:B------:R-:W-:Y:S01]  /*5f10*/  LOP3.LUT R5, R4, 0x18, R5, 0xf8, !PT ;  /* 0x0000001804057812 */ /* 0x000fe200078ef805 */
[----:B------:R-:W4:Y:S01]  /*5f20*/  LDCU UR61, c[0x0][0x370] ;  /* 0x00006e00ff3d77ac */ /* 0x000f220008000800 */
[----:B------:R-:W2:Y:S01]  /*5f30*/  LDC.64 R76, c[0x0][0x8a8] ;  /* 0x00022a00ff4c7b82 */ /* 0x000ea20000000a00 */
[----:B------:R-:W-:Y:S02]  /*5f40*/  LOP3.LUT R37, R37, 0x600000, RZ, 0xc0, !PT ;  /* 0x0060000025257812 */ /* 0x000fe400078ec0ff */
[----:B------:R-:W-:Y:S01]  /*5f50*/  LOP3.LUT R5, R5, 0xf20, R0, 0xf8, !PT ;  /* 0x00000f2005057812 */ /* 0x000fe200078ef800 */
[----:B------:R-:W2:Y:S01]  /*5f60*/  LDCU UR45, c[0x0][0xb0c] ;  /* 0x00016180ff2d77ac */ /* 0x000ea20008000800 */
[----:B-1----:R-:W-:Y:S01]  /*5f70*/  ULEA UR49, UR4, UR49, 0x18 ;  /* 0x0000003104317291 */ /* 0x002fe2000f8ec0ff */
[----:B------:R-:W1:Y:S01]  /*5f80*/  LDCU.64 UR4, c[0x0][0x890] ;  /* 0x00011200ff0477ac */ /* 0x000e620008000a00 */
[----:B---3--:R-:W-:Y:S01]  /*5f90*/  IMAD.U32 R94, RZ, RZ, UR8 ;  /* 0x00000008ff5e7e24 */ /* 0x008fe2000f8e00ff */
[----:B------:R-:W-:Y:S01]  /*5fa0*/  MOV R92, UR10 ;  /* 0x0000000a005c7c02 */ /* 0x000fe20008000f00 */
[----:B------:R-:W-:Y:S01]  /*5fb0*/  IMAD.U32 R93, RZ, RZ, UR9 ;  /* 0x00000009ff5d7e24 */ /* 0x000fe2000f8e00ff */
[----:B------:R-:W3:Y:S01]  /*5fc0*/  LDCU UR38, c[0x0][0xb30] ;  /* 0x00016600ff2677ac */ /* 0x000ee20008000800 */
[----:B------:R-:W-:-:S03]  /*5fd0*/  IMAD.U32 R91, RZ, RZ, UR11 ;  /* 0x0000000bff5b7e24 */ /* 0x000fc6000f8e00ff */
[----:B------:R-:W4:Y:S01]  /*5fe0*/  LDS R2, [UR49+0x1a0] ;  /* 0x0001a031ff027984 */ /* 0x000f220008000800 */
[----:B------:R-:W2:Y:S01]  /*5ff0*/  LDCU.64 UR54, c[0x0][0x888] ;  /* 0x00011100ff3677ac */ /* 0x000ea20008000a00 */
[----:B------:R-:W2:Y:S01]  /*6000*/  LDCU.64 UR46, c[0x0][0xb28] ;  /* 0x00016500ff2e77ac */ /* 0x000ea20008000a00 */
[----:B------:R-:W2:Y:S01]  /*6010*/  LDCU.128 UR56, c[0x0][0xb10] ;  /* 0x00016200ff3877ac */ /* 0x000ea20008000c00 */
[----:B-1----:R-:W-:Y:S01]  /*6020*/  IMAD.U32 R90, RZ, RZ, UR4 ;  /* 0x00000004ff5a7e24 */ /* 0x002fe2000f8e00ff */
[----:B------:R-:W-:Y:S01]  /*6030*/  UIADD3 UR4, UPT, UPT, UR49, 0x200, URZ ;  /* 0x0000020031047890 */ /* 0x000fe2000fffe0ff */
[----:B------:R-:W-:Y:S01]  /*6040*/  IMAD.U32 R89, RZ, RZ, UR5 ;  /* 0x00000005ff597e24 */ /* 0x000fe2000f8e00ff */
[----:B------:R-:W1:Y:S04]  /*6050*/  LDCU UR60, c[0x0][0x374] ;  /* 0x00006e80ff3c77ac */ /* 0x000e680008000800 */
[----:B------:R-:W-:Y:S01]  /*6060*/  IMAD.U32 R80, RZ, RZ, UR4 ;  /* 0x00000004ff507e24 */ /* 0x000fe2000f8e00ff */
[----:B------:R-:W-:Y:S01]  /*6070*/  UMOV UR53, URZ ;  /* 0x000000ff00357c82 */ /* 0x000fe20008000000 */
[----:B------:R-:W-:-:S02]  /*6080*/  UMOV UR50, URZ ;  /* 0x000000ff00327c82 */ /* 0x000fc40008000000 */
[----:B------:R-:W-:Y:S01]  /*6090*/  IMAD R84, R5, 0x2, R80 ;  /* 0x0000000205547824 */ /* 0x000fe200078e0250 */
[C---:B----4-:R-:W-:Y:S02]  /*60a0*/  IADD3 R3, PT, PT, R2.reuse, 0x80, RZ ;  /* 0x0000008002037810 */ /* 0x050fe40007ffe0ff */
[----:B------:R-:W-:Y:S02]  /*60b0*/  LOP3.LUT R2, R2, 0xffff, RZ, 0xc0, !PT ;  /* 0x0000ffff02027812 */ /* 0x000fe400078ec0ff */
[----:B------:R-:W-:-:S05]  /*60c0*/  LOP3.LUT R3, R3, 0xffff, RZ, 0xc0, !PT ;  /* 0x0000ffff03037812 */ /* 0x000fca00078ec0ff */
[----:B------:R4:W-:Y:S02]  /*60d0*/  STL.64 [R1], R2 ;  /* 0x0000000201007387 */ /* 0x0009e40000100a00 */
[C---:B----4-:R-:W-:Y:S02]  /*60e0*/  LOP3.LUT R3, R85.reuse, 0x2, RZ, 0xc0, !PT ;  /* 0x0000000255037812 */ /* 0x050fe400078ec0ff */
[----:B------:R-:W-:-:S03]  /*60f0*/  LOP3.LUT R85, R85, 0x4, RZ, 0xc0, !PT ;  /* 0x0000000455557812 */ /* 0x000fc600078ec0ff */
[--C-:B------:R-:W-:Y:S02]  /*6100*/  IMAD R100, R3, -0x10, R84.reuse ;  /* 0xfffffff003647824 */ /* 0x100fe400078e0254 */
[----:B-123--:R-:W-:-:S07]  /*6110*/  IMAD R98, R85, -0x10, R84 ;  /* 0xfffffff055627824 */ /* 0x00efce00078e0254 */
.L_x_150:
[----:B------:R-:W-:Y:S04]  /*6120*/  SHF.L.U32 R3, R81, 0x1f, RZ ;  /* 0x0000001f51037819 */ /* 0x000fe800000006ff */
[----:B-1----:R-:W1:Y:S02]  /*6130*/  SYNCS.PHASECHK.TRANS64.TRYWAIT P0, [UR49+0x150], R3 ;  /* 0x00015003ff0075a7 */ /* 0x002e640008001131 */
[----:B-123--:R-:W-:Y:S05]  /*6140*/  @!P0 BRA `(.L_x_107) ;  /* 0x00000050005c8947 */ /* 0x00efea0003800000 */
.L_x_222:
[----:B------:R-:W-:Y:S01]  /*6150*/  LEA R2, R36, UR48, 0x2 ;  /* 0x0000003024027c11 */ /* 0x000fe2000f8e10ff */
        /* <DEDUP_REMOVED lines=9> */
[----:B------:R-:W-:Y:S09]  /*61f0*/  UPRMT UR4, URZ, 0x654, UR4 ;  /* 0x00000654ff047896 */ /* 0x000ff20008000004 */
[----:B---3--:R-:W-:Y:S01]  /*6200*/  SYNCS.ARRIVE.TRANS64.RED.A1T0 RZ, [UR4], RZ ;  /* 0x000000ffffff79a7 */ /* 0x008fe20008100404 */
[----:B------:R-:W5:Y:S01]  /*6210*/  LDL R2, [R2] ;  /* 0x0000000002027983 */ /* 0x000f620000100800 */
[----:B--2---:R-:W-:Y:S11]  /*6220*/  LOP3.LUT P0, RZ, R6, 0x1, RZ, 0xc0, !PT ;  /* 0x0000000106ff7812 */ /* 0x004ff6000780c0ff */
[----:B------:R-:W-:Y:S02]  /*6230*/  @!UPT UIADD3 URZ, UPT, UPT, URZ, URZ, URZ ;  /* 0x000000fffffff290 */ /* 0x000fe4000fffe0ff */
[----:B------:R-:W-:Y:S01]  /*6240*/  VOTEU.ANY UP1, P0 ;  /* 0x0000000000ff7886 */ /* 0x000fe20000020100 */
[----:B------:R-:W-:Y:S01]  /*6250*/  PLOP3.LUT P0, PT, PT, PT, UP1, 0x80, 0x8 ;  /* 0x000000000008781c */ /* 0x000fe20003f0f018 */
[----:B------:R-:W-:Y:S11]  /*6260*/  UP2UR UR62, UPR, URZ, 0x2 ;  /* 0x00000002ff3e7883 */ /* 0x000ff60008000000 */
[----:B------:R-:W-:Y:S01]  /*6270*/  @!UPT UIADD3 URZ, UPT, UPT, URZ, URZ, URZ ;  /* 0x000000fffffff290 */ /* 0x000fe2000fffe0ff */
[----:B-1----:R-:W-:Y:S02]  /*6280*/  @P0 MOV R3, R4 ;  /* 0x0000000400030202 */ /* 0x002fe40000000f00 */
[----:B------:R-:W-:Y:S02]  /*6290*/  @P0 LOP3.LUT R0, R5, 0xffff, RZ, 0xc0, !PT ;  /* 0x0000ffff05000812 */ /* 0x000fe400078ec0ff */
[----:B------:R-:W-:Y:S02]  /*62a0*/  @P0 R2UR UR5, R3 ;  /* 0x00000000030502ca */ /* 0x000fe400000e0000 */
[----:B------:R-:W-:Y:S11]  /*62b0*/  @P0 R2UR UR4, R0 ;  /* 0x00000000000402ca */ /* 0x000ff600000e0000 */
[----:B------:R-:W-:Y:S02]  /*62c0*/  @UP1 UMOV UR37, UR5 ;  /* 0x0000000500251c82 */ /* 0x000fe40008000000 */
[----:B------:R-:W-:Y:S01]  /*62d0*/  @UP1 UMOV UR36, UR4 ;  /* 0x0000000400241c82 */ /* 0x000fe20008000000 */
[----:B------:R-:W-:Y:S05]  /*62e0*/  BRA.U !UP0, `(.L_x_108) ;  /* 0x0000000108cc7547 */ /* 0x000fea000b800000 */
[----:B------:R-:W1:Y:S01]  /*62f0*/  LDCU UR9, c[0x0][0xb20] ;  /* 0x00016400ff0977ac */ /* 0x000e620008000800 */
[----:B------:R-:W-:Y:S02]  /*6300*/  UIMAD.WIDE.U32 UR4, UR60, UR59, URZ ;  /* 0x0000003b3c0472a5 */ /* 0x000fe4000f8e00ff */
[----:B------:R-:W-:Y:S02]  /*6310*/  UIMAD.WIDE.U32 UR6, UR61, UR56, URZ ;  /* 0x000000383d0672a5 */ /* 0x000fe4000f8e00ff */
[----:B------:R-:W-:Y:S02]  /*6320*/  UIMAD.WIDE.U32 UR10, UR36, UR59, URZ ;  /* 0x0000003b240a72a5 */ /* 0x000fe4000f8e00ff */
[----:B------:R-:W-:Y:S02]  /*6330*/  UISETP.NE.AND UP0, UPT, UR58, 0x1, UPT ;  /* 0x000000013a00788c */ /* 0x000fe4000bf05270 */
[----:B------:R-:W-:Y:S02]  /*6340*/  UISETP.NE.AND UP1, UPT, UR45, 0x1, UPT ;  /* 0x000000012d00788c */ /* 0x000fe4000bf25270 */
[----:B------:R-:W-:Y:S02]  /*6350*/  UISETP.NE.AND UP2, UPT, UR39, 0x1, UPT ;  /* 0x000000012700788c */ /* 0x000fe4000bf45270 */
[----:B------:R-:W-:Y:S01]  /*6360*/  UIMAD.WIDE.U32 UR12, UR37, UR56, URZ ;  /* 0x00000038250c72a5 */ /* 0x000fe2000f8e00ff */
[----:B------:R-:W-:Y:S01]  /*6370*/  UMOV UR4, UR5 ;  /* 0x0000000500047c82 */ /* 0x000fe20008000000 */
[----:B------:R-:W-:Y:S01]  /*6380*/  UMOV UR6, UR11 ;  /* 0x0000000b00067c82 */ /* 0x000fe20008000000 */
[----:B-1----:R-:W-:Y:S03]  /*6390*/  USHF.R.U32.HI UR8, URZ, UR9, UR4 ;  /* 0x00000009ff087299 */ /* 0x002fe60008011604 */
[----:B------:R-:W-:Y:S02]  /*63a0*/  UMOV UR4, UR7 ;  /* 0x0000000700047c82 */ /* 0x000fe40008000000 */
[----:B------:R-:W-:Y:S02]  /*63b0*/  USHF.R.U32.HI UR5, URZ, UR57, UR4 ;  /* 0x00000039ff057299 */ /* 0x000fe40008011604 */
[----:B------:R-:W-:Y:S02]  /*63c0*/  USEL UR4, UR60, UR8, !UP0 ;  /* 0x000000083c047287 */ /* 0x000fe4000c000000 */
[----:B------:R-:W-:Y:S02]  /*63d0*/  USHF.R.U32.HI UR8, URZ, UR9, UR6 ;  /* 0x00000009ff087299 */ /* 0x000fe40008011606 */
[----:B------:R-:W-:Y:S02]  /*63e0*/  UIMAD.WIDE.U32 UR6, UR4, UR46, URZ ;  /* 0x0000002e040672a5 */ /* 0x000fe4000f8e00ff */
[----:B------:R-:W-:Y:S02]  /*63f0*/  USEL UR9, UR61, UR5, !UP1 ;  /* 0x000000053d097287 */ /* 0x000fe4000c800000 */
[----:B------:R-:W-:Y:S02]  /*6400*/  USEL UR8, UR36, UR8, !UP0 ;  /* 0x0000000824087287 */ /* 0x000fe4000c000000 */
[----:B------:R-:W-:Y:S01]  /*6410*/  UIMAD.WIDE.U32 UR10, UR9, UR46, URZ ;  /* 0x0000002e090a72a5 */ /* 0x000fe2000f8e00ff */
[----:B------:R-:W-:Y:S01]  /*6420*/  UMOV UR6, UR7 ;  /* 0x0000000700067c82 */ /* 0x000fe20008000000 */
[----:B------:R-:W-:Y:S01]  /*6430*/  UMOV UR5, UR13 ;  /* 0x0000000d00057c82 */ /* 0x000fe20008000000 */
[----:B------:R-:W-:Y:S02]  /*6440*/  @UP2 USHF.R.U32.HI UR4, URZ, UR47, UR6 ;  /* 0x0000002fff042299 */ /* 0x000fe40008011606 */
[----:B------:R-:W-:Y:S02]  /*6450*/  USHF.R.U32.HI UR5, URZ, UR57, UR5 ;  /* 0x00000039ff057299 */ /* 0x000fe40008011605 */
[----:B------:R-:W-:Y:S02]  /*6460*/  UIMAD UR4, UR39, UR4, URZ ;  /* 0x00000004270472a4 */ /* 0x000fe4000f8e02ff */
[----:B------:R-:W-:Y:S02]  /*6470*/  USEL UR5, UR37, UR5, !UP1 ;  /* 0x0000000525057287 */ /* 0x000fe4000c800000 */
[----:B------:R-:W-:Y:S01]  /*6480*/  UISETP.GE.AND UP0, UPT, UR8, UR4, UPT ;  /* 0x000000040800728c */ /* 0x000fe2000bf06270 */
[----:B------:R-:W-:Y:S01]  /*6490*/  UMOV UR6, UR11 ;  /* 0x0000000b00067c82 */ /* 0x000fe20008000000 */
[----:B------:R-:W-:Y:S02]  /*64a0*/  UIMAD.WIDE.U32 UR10, UR8, UR46, URZ ;  /* 0x0000002e080a72a5 */ /* 0x000fe4000f8e00ff */
[----:B------:R-:W-:Y:S04]  /*64b0*/  @UP2 USHF.R.U32.HI UR9, URZ, UR47, UR6 ;  /* 0x0000002fff092299 */ /* 0x000fe80008011606 */
[----:B------:R-:W-:Y:S01]  /*64c0*/  UIMAD UR6, UR39, UR9, URZ ;  /* 0x00000009270672a4 */ /* 0x000fe2000f8e02ff */
[----:B------:R-:W-:Y:S03]  /*64d0*/  UMOV UR4, UR11 ;  /* 0x0000000b00047c82 */ /* 0x000fe60008000000 */
[----:B------:R-:W-:Y:S02]  /*64e0*/  UISETP.GE.OR UP0, UPT, UR5, UR6, UP0 ;  /* 0x000000060500728c */ /* 0x000fe40008706670 */
[----:B------:R-:W-:Y:S02]  /*64f0*/  USHF.R.U32.HI UR4, URZ, UR47, UR4 ;  /* 0x0000002fff047299 */ /* 0x000fe40008011604 */
[----:B------:R-:W-:Y:S02]  /*6500*/  UIMAD.WIDE.U32 UR6, UR5, UR46, URZ ;  /* 0x0000002e050672a5 */ /* 0x000fe4000f8e00ff */
[----:B------:R-:W-:Y:S02]  /*6510*/  USEL UR11, UR8, UR4, !UP2 ;  /* 0x00000004080b7287 */ /* 0x000fe4000d000000 */
[----:B------:R-:W-:Y:S02]  /*6520*/  UIADD3 UR6, UPT, UPT, -UR5, URZ, URZ ;  /* 0x000000ff05067290 */ /* 0x000fe4000fffe1ff */
[----:B------:R-:W-:Y:S02]  /*6530*/  UIADD3 UR10, UPT, UPT, -UR11, URZ, URZ ;  /* 0x000000ff0b0a7290 */ /* 0x000fe4000fffe1ff */
[----:B------:R-:W-:Y:S02]  /*6540*/  UIMAD UR6, UR45, UR6, UR37 ;  /* 0x000000062d0672a4 */ /* 0x000fe4000f8e0225 */
[----:B------:R-:W-:Y:S01]  /*6550*/  UIMAD UR10, UR39, UR10, UR8 ;  /* 0x0000000a270a72a4 */ /* 0x000fe2000f8e0208 */
[----:B------:R-:W-:Y:S01]  /*6560*/  @!UP0 UMOV UR4, UR7 ;  /* 0x0000000700048c82 */ /* 0x000fe20008000000 */
[----:B------:R-:W-:Y:S02]  /*6570*/  UIADD3 UR7, UPT, UPT, -UR8, URZ, URZ ;  /* 0x000000ff08077290 */ /* 0x000fe4000fffe1ff */
[----:B------:R-:W-:Y:S04]  /*6580*/  @!UP0 USHF.R.U32.HI UR4, URZ, UR47, UR4 ;  /* 0x0000002fff048299 */ /* 0x000fe80008011604 */
[----:B------:R-:W-:Y:S04]  /*6590*/  @!UP0 USEL UR4, UR5, UR4, !UP2 ;  /* 0x0000000405048287 */ /* 0x000fe8000d000000 */
[----:B------:R-:W-:Y:S02]  /*65a0*/  @!UP0 UIMAD UR9, UR9, UR10, UR4 ;  /* 0x0000000a090982a4 */ /* 0x000fe4000f8e0204 */
[----:B------:R-:W-:Y:S02]  /*65b0*/  @!UP0 UIADD3 UR10, UPT, UPT, UR11, -UR4, URZ ;  /* 0x800000040b0a8290 */ /* 0x000fe4000fffe0ff */
[----:B------:R-:W-:Y:S02]  /*65c0*/  UIMAD UR4, UR58, UR7, UR36 ;  /* 0x000000073a0472a4 */ /* 0x000fe4000f8e0224 */
[----:B------:R-:W-:Y:S03]  /*65d0*/  @!UP0 UIMAD UR8, UR10, UR39, UR5 ;  /* 0x000000270a0882a4 */ /* 0x000fe6000f8e0205 */
[----:B------:R-:W-:Y:S02]  /*65e0*/  @!UP0 UMOV UR5, UR9 ;  /* 0x0000000900058c82 */ /* 0x000fe40008000000 */
[----:B------:R-:W-:Y:S02]  /*65f0*/  UIMAD UR37, UR5, UR45, UR6 ;  /* 0x0000002d052572a4 */ /* 0x000fe4000f8e0206 */
[----:B------:R-:W-:Y:S11]  /*6600*/  UIMAD UR36, UR8, UR58, UR4 ;  /* 0x0000003a082472a4 */ /* 0x000ff6000f8e0204 */
[----:B------:R-:W-:Y:S01]  /*6610*/  @!UPT UIADD3 URZ, UPT, UPT, URZ, URZ, URZ ;  /* 0x000000fffffff290 */ /* 0x000fe2000fffe0ff */
.L_x_108:
[----:B------:R-:W-:Y:S01]  /*6620*/  UISETP.NE.AND UP0, UPT, UR38, 0x1, UPT ;  /* 0x000000012600788c */ /* 0x000fe2000bf05270 */
[----:B------:R-:W-:Y:S01]  /*6630*/  @P0 SHF.R.U32.HI R4, RZ, 0x10, R5 ;  /* 0x00000010ff040819 */ /* 0x000fe20000011605 */
[----:B------:R-:W-:Y:S01]  /*6640*/  USHF.L.U32 UR41, UR21, 0x7, URZ ;  /* 0x0000000715297899 */ /* 0x000fe200080006ff */
[----:B------:R-:W-:Y:S02]  /*6650*/  BSSY.RECONVERGENT B6, `(.L_x_109) ;  /* 0x0000034000067945 */ /* 0x000fe40003800200 */
[----:B------:R-:W-:Y:S02]  /*6660*/  @P0 R2UR UR63, R4 ;  /* 0x00000000043f02ca */ /* 0x000fe400000e0000 */
[----:B------:R-:W-:Y:S04]  /*6670*/  LOP3.LUT P0, RZ, R80, 0x1b0, RZ, 0xc0, !PT ;  /* 0x000001b050ff7812 */ /* 0x000fe8000780c0ff */
[----:B------:R-:W1:Y:S01]  /*6680*/  @!UP0 LDCU.128 UR12, c[0x0][0xb10] ;  /* 0x00016200ff0c87ac */ /* 0x000e620008000c00 */
[----:B------:R-:W2:Y:S01]  /*6690*/  @!UP0 LDCU UR5, c[0x0][0xb0c] ;  /* 0x00016180ff0587ac */ /* 0x000ea20008000800 */
[----:B------:R-:W3:Y:S01]  /*66a0*/  @!UP0 LDCU UR10, c[0x0][0xb20] ;  /* 0x00016400ff0a87ac */ /* 0x000ee20008000800 */
[----:B-1----:R-:W-:Y:S02]  /*66b0*/  UIMAD.WIDE.U32 UR8, UR37, UR12, URZ ;  /* 0x0000000c250872a5 */ /* 0x002fe4000f8e00ff */
[----:B------:R-:W-:Y:S02]  /*66c0*/  UIMAD.WIDE.U32 UR6, UR36, UR15, URZ ;  /* 0x0000000f240672a5 */ /* 0x000fe4000f8e00ff */
[----:B------:R-:W-:Y:S03]  /*66d0*/  @!UP0 UISETP.NE.AND UP1, UPT, UR14, 0x1, UPT ;  /* 0x000000010e00888c */ /* 0x000fe6000bf25270 */
[----:B------:R-:W-:Y:S01]  /*66e0*/  @!UP0 UMOV UR4, UR9 ;  /* 0x0000000900048c82 */ /* 0x000fe20008000000 */
[----:B--2---:R-:W-:Y:S02]  /*66f0*/  @!UP0 UISETP.NE.AND UP2, UPT, UR5, 0x1, UPT ;  /* 0x000000010500888c */ /* 0x004fe4000bf45270 */
[----:B------:R-:W-:Y:S01]  /*6700*/  @!UP0 USHF.R.U32.HI UR4, URZ, UR13, UR4 ;  /* 0x0000000dff048299 */ /* 0x000fe20008011604 */
[----:B------:R-:W-:Y:S02]  /*6710*/  @!UP0 UMOV UR6, UR7 ;  /* 0x0000000700068c82 */ /* 0x000fe40008000000 */
[----:B---3--:R-:W-:Y:S02]  /*6720*/  @!UP0 USHF.R.U32.HI UR6, URZ, UR10, UR6 ;  /* 0x0000000aff068299 */ /* 0x008fe40008011606 */
[----:B------:R-:W-:Y:S02]  /*6730*/  @!UP0 USEL UR7, UR37, UR4, !UP2 ;  /* 0x0000000425078287 */ /* 0x000fe4000d000000 */
[----:B------:R-:W-:Y:S04]  /*6740*/  @!UP0 USEL UR6, UR36, UR6, !UP1 ;  /* 0x0000000624068287 */ /* 0x000fe8000c800000 */
[----:B------:R-:W-:Y:S02]  /*6750*/  @!UP0 UIADD3 UR4, UPT, UPT, -UR7, UR6, URZ ;  /* 0x0000000607048290 */ /* 0x000fe4000fffe1ff */
[----:B------:R-:W-:Y:S02]  /*6760*/  @!UP0 UIADD3 UR6, UPT, UPT, UR7, -UR6, URZ ;  /* 0x8000000607068290 */ /* 0x000fe4000fffe0ff */
[----:B------:R-:W-:Y:S02]  /*6770*/  @!UP0 UIMAD UR37, UR4, UR5, UR37 ;  /* 0x00000005042582a4 */ /* 0x000fe4000f8e0225 */
[----:B------:R-:W-:Y:S01]  /*6780*/  @!UP0 UIMAD UR36, UR6, UR14, UR36 ;  /* 0x0000000e062482a4 */ /* 0x000fe2000f8e0224 */
[----:B------:R-:W-:Y:S11]  /*6790*/  @!P0 BRA `(.L_x_110) ;  /* 0x00000000007c8947 */ /* 0x000ff60003800000 */
[----:B------:R-:W1:Y:S01]  /*67a0*/  LDCU.64 UR8, c[0x4][0x80] ;  /* 0x01001000ff0877ac */ /* 0x000e620008000a00 */
[----:B------:R-:W-:Y:S01]  /*67b0*/  MOV R16, 0x0 ;  /* 0x0000000000107802 */ /* 0x000fe20000000f00 */
[----:B------:R-:W-:Y:S02]  /*67c0*/  HFMA2 R12, -RZ, RZ, 0, 5.9604644775390625e-08 ;  /* 0x00000001ff0c7431 */ /* 0x000fe400000001ff */
[----:B------:R-:W-:Y:S01]  /*67d0*/  IMAD.MOV.U32 R8, RZ, RZ, 0x70 ;  /* 0x00000070ff087424 */ /* 0x000fe200078e00ff */
[----:B------:R2:W3:Y:S01]  /*67e0*/  LDC.64 R14, c[0x4][R16] ;  /* 0x01000000100e7b82 */ /* 0x0004e20000000a00 */
[----:B------:R-:W4:Y:S01]  /*67f0*/  LDCU.64 UR6, c[0x4][0x88] ;  /* 0x01001100ff0677ac */ /* 0x000f220008000a00 */
[----:B------:R-:W-:Y:S01]  /*6800*/  IMAD.MOV.U32 R13, RZ, RZ, RZ ;  /* 0x000000ffff0d7224 */ /* 0x000fe200078e00ff */
[----:B------:R-:W2:Y:S01]  /*6810*/  LDCU.64 UR4, c[0x4][0x8] ;  /* 0x01000100ff0477ac */ /* 0x000ea20008000a00 */
[----:B-1----:R-:W-:Y:S01]  /*6820*/  MOV R5, UR9 ;  /* 0x0000000900057c02 */ /* 0x002fe20008000f00 */
[----:B------:R-:W-:Y:S01]  /*6830*/  IMAD.U32 R4, RZ, RZ, UR8 ;  /* 0x00000008ff047e24 */ /* 0x000fe2000f8e00ff */
[----:B----4-:R-:W-:Y:S01]  /*6840*/  MOV R7, UR7 ;  /* 0x0000000700077c02 */ /* 0x010fe20008000f00 */
[----:B------:R-:W-:Y:S01]  /*6850*/  IMAD.U32 R6, RZ, RZ, UR6 ;  /* 0x00000006ff067e24 */ /* 0x000fe2000f8e00ff */
[----:B--2---:R-:W-:Y:S01]  /*6860*/  MOV R11, UR5 ;  /* 0x00000005000b7c02 */ /* 0x004fe20008000f00 */
[----:B------:R-:W-:Y:S02]  /*6870*/  IMAD.U32 R10, RZ, RZ, UR4 ;  /* 0x00000004ff0a7e24 */ /* 0x000fe4000f8e00ff */
[----:B------:R-:W-:Y:S07]  /*6880*/  LEPC R20, `(.L_x_111) ;  /* 0x000000001014794e */ /* 0x000fee0000000000 */
[----:B---3-5:R-:W-:Y:S05]  /*6890*/  CALL.ABS.NOINC R14 ;  /* 0x000000000e007343 */ /* 0x028fea0003c00000 */
.L_x_111:
[----:B------:R-:W1:Y:S01]  /*68a0*/  LDCU.64 UR8, c[0x4][0x80] ;  /* 0x01001000ff0877ac */ /* 0x000e620008000a00 */
[----:B------:R-:W2:Y:S01]  /*68b0*/  LDC.64 R16, c[0x4][R16] ;  /* 0x0100000010107b82 */ /* 0x000ea20000000a00 */
[----:B------:R-:W-:Y:S02]  /*68c0*/  HFMA2 R12, -RZ, RZ, 0, 5.9604644775390625e-08 ;  /* 0x00000001ff0c7431 */ /* 0x000fe400000001ff */
[----:B------:R-:W-:Y:S02]  /*68d0*/  IMAD.MOV.U32 R8, RZ, RZ, 0x70 ;  /* 0x00000070ff087424 */ /* 0x000fe400078e00ff */
[----:B------:R-:W-:Y:S01]  /*68e0*/  IMAD.MOV.U32 R13, RZ, RZ, RZ ;  /* 0x000000ffff0d7224 */ /* 0x000fe200078e00ff */
[----:B------:R-:W3:Y:S01]  /*68f0*/  LDCU.64 UR6, c[0x4][0x88] ;  /* 0x01001100ff0677ac */ /* 0x000ee20008000a00 */
[----:B------:R-:W4:Y:S01]  /*6900*/  LDCU.64 UR4, c[0x4][0x8] ;  /* 0x01000100ff0477ac */ /* 0x000f220008000a00 */
[----:B-1----:R-:W-:Y:S02]  /*6910*/  MOV R4, UR8 ;  /* 0x0000000800047c02 */ /* 0x002fe40008000f00 */
[----:B------:R-:W-:Y:S02]  /*6920*/  MOV R5, UR9 ;  /* 0x0000000900057c02 */ /* 0x000fe40008000f00 */
[----:B---3--:R-:W-:Y:S01]  /*6930*/  MOV R7, UR7 ;  /* 0x0000000700077c02 */ /* 0x008fe20008000f00 */
[----:B------:R-:W-:Y:S01]  /*6940*/  IMAD.U32 R6, RZ, RZ, UR6 ;  /* 0x00000006ff067e24 */ /* 0x000fe2000f8e00ff */
[----:B----4-:R-:W-:Y:S01]  /*6950*/  MOV R11, UR5 ;  /* 0x00000005000b7c02 */ /* 0x010fe20008000f00 */
[----:B------:R-:W-:Y:S02]  /*6960*/  IMAD.U32 R10, RZ, RZ, UR4 ;  /* 0x00000004ff0a7e24 */ /* 0x000fe4000f8e00ff */
[----:B------:R-:W-:Y:S07]  /*6970*/  LEPC R20, `(.L_x_110) ;  /* 0x000000001014794e */ /* 0x000fee0000000000 */
[----:B--2---:R-:W-:Y:S05]  /*6980*/  CALL.ABS.NOINC R16 ;  /* 0x0000000010007343 */ /* 0x004fea0003c00000 */
.L_x_110:
[----:B------:R-:W-:Y:S05]  /*6990*/  BSYNC.RECONVERGENT B6 ;  /* 0x0000000000067941 */ /* 0x000fea0003800200 */
.L_x_109:
[----:B------:R-:W-:Y:S02]  /*69a0*/  R2UR UR6, R97 ;  /* 0x00000000610672ca */ /* 0x000fe400000e0000 */
[----:B------:R-:W-:Y:S02]  /*69b0*/  R2UR UR5, R90 ;  /* 0x000000005a0572ca */ /* 0x000fe400000e0000 */
[----:B------:R-:W-:Y:S02]  /*69c0*/  R2UR UR4, R89 ;  /* 0x00000000590472ca */ /* 0x000fe400000e0000 */
[----:B------:R-:W-:Y:S02]  /*69d0*/  ISETP.NE.U32.AND P4, PT, R78, RZ, PT ;  /* 0x000000ff4e00720c */ /* 0x000fe40003f85070 */
[----:B------:R-:W-:Y:S02]  /*69e0*/  ISETP.NE.U32.AND P2, PT, RZ, UR54, PT ;  /* 0x00000036ff007c0c */ /* 0x000fe4000bf45070 */
[----:B------:R-:W-:Y:S02]  /*69f0*/  ISETP.NE.AND.EX P4, PT, R79, RZ, PT, P4 ;  /* 0x000000ff4f00720c */ /* 0x000fe40003f85340 */
[----:B------:R-:W-:Y:S01]  /*6a00*/  ISETP.NE.AND.EX P2, PT, RZ, UR55, PT, P2 ;  /* 0x00000037ff007c0c */ /* 0x000fe2000bf45320 */
[----:B------:R-:W-:Y:S02]  /*6a10*/  UISETP.NE.AND UP2, UPT, UR6, URZ, UPT ;  /* 0x000000ff0600728c */ /* 0x000fe4000bf45270 */
[----:B------:R-:W-:Y:S04]  /*6a20*/  UISETP.NE.U32.AND UP0, UPT, UR5, URZ, UPT ;  /* 0x000000ff0500728c */ /* 0x000fe8000bf05070 */
[----:B------:R-:W-:Y:S01]  /*6a30*/  UISETP.NE.AND.EX UP1, UPT, UR4, URZ, UPT, UP0 ;  /* 0x000000ff0400728c */ /* 0x000fe2000bf25300 */
[----:B------:R-:W-:Y:S01]  /*6a40*/  PLOP3.LUT P1, PT, PT, PT, UP2, 0x80, 0x8 ;  /* 0x000000000008781c */ /* 0x000fe20003f2f028 */
[----:B------:R-:W-:Y:S03]  /*6a50*/  UPLOP3.LUT UP0, UPT, UPT, UPT, UPT, 0x40, 0x4 ;  /* 0x000000000004789c */ /* 0x000fe60003f0e870 */
[----:B------:R-:W-:Y:S06]  /*6a60*/  @UP2 UPLOP3.LUT UP0, UPT, UPT, UPT, UP1, 0x80, 0x8 ;  /* 0x000000000008289c */ /* 0x000fec0003f0f010 */
[----:B------:R-:W-:Y:S01]  /*6a70*/  PLOP3.LUT P0, PT, PT, PT, UP0, 0x80, 0x8 ;  /* 0x000000000008781c */ /* 0x000fe20003f0f008 */
[----:B------:R-:W-:Y:S01]  /*6a80*/  @!UPT UIADD3 URZ, UPT, UPT, URZ, URZ, URZ ;  /* 0x000000fffffff290 */ /* 0x000fe2000fffe0ff */
[----:B------:R-:W-:Y:S11]  /*6a90*/  BRA.U !UP1, `(.L_x_112) ;  /* 0x0000000109407547 */ /* 0x000ff6000b800000 */
[----:B------:R-:W-:Y:S01]  /*6aa0*/  UISETP.NE.U32.AND UP0, UPT, UR54, URZ, UPT ;  /* 0x000000ff3600728c */ /* 0x000fe2000bf05070 */
[----:B------:R-:W-:Y:S01]  /*6ab0*/  R2UR UR6, R90 ;  /* 0x000000005a0672ca */ /* 0x000fe200000e0000 */
[----:B------:R-:W1:Y:S01]  /*6ac0*/  LDCU.64 UR8, c[0x0][0x358] ;  /* 0x00006b00ff0877ac */ /* 0x000e620008000a00 */
[----:B------:R-:W-:Y:S02]  /*6ad0*/  HFMA2 R87, -RZ, RZ, 0, 5.9604644775390625e-08 ;  /* 0x00000001ff577431 */ /* 0x000fe400000001ff */
[----:B------:R-:W-:Y:S01]  /*6ae0*/  IMAD.MOV.U32 R0, RZ, RZ, 0x1 ;  /* 0x00000001ff007424 */ /* 0x000fe200078e00ff */
[----:B------:R-:W-:Y:S06]  /*6af0*/  UISETP.NE.AND.EX UP0, UPT, UR55, URZ, UPT, UP0 ;  /* 0x000000ff3700728c */ /* 0x000fec000bf05300 */
[----:B------:R-:W-:Y:S05]  /*6b00*/  PLOP3.LUT P3, PT, PT, PT, UP0, 0x80, 0x8 ;  /* 0x000000000008781c */ /* 0x000fea0003f6f008 */
[----:B------:R-:W2:Y:S01]  /*6b10*/  @UP0 LDCU.64 UR4, c[0x0][0x888] ;  /* 0x00011100ff0407ac */ /* 0x000ea20008000a00 */
[----:B------:R-:W-:Y:S07]  /*6b20*/  @UP0 UIMAD UR6, UR52, UR6, URZ ;  /* 0x00000006340602a4 */ /* 0x000fee000f8e02ff */
[----:B------:R-:W-:Y:S01]  /*6b30*/  @!P3 PRMT R87, R0, 0x7610, R87 ;  /* 0x000076100057b816 */ /* 0x000fe20000000057 */
[----:B--2---:R-:W-:Y:S06]  /*6b40*/  @UP0 UIMAD.WIDE UR4, UR6, 0x4, UR4 ;  /* 0x00000004060408a5 */ /* 0x004fec000f8e0204 */
[----:B------:R-:W-:Y:S02]  /*6b50*/  IMAD.U32 R4, RZ, RZ, UR4 ;  /* 0x00000004ff047e24 */ /* 0x000fe4000f8e00ff */
[----:B------:R-:W-:Y:S03]  /*6b60*/  IMAD.U32 R5, RZ, RZ, UR5 ;  /* 0x00000005ff057e24 */ /* 0x000fe6000f8e00ff */
[----:B------:R-:W2:Y:S02]  /*6b70*/  @!UP0 LDCU UR4, c[0x0][0x880] ;  /* 0x00011000ff0487ac */ /* 0x000ea40008000800 */
[----:B-1---5:R1:W5:Y:S02]  /*6b80*/  @P3 LDG.E R41, desc[UR8][R4.64] ;  /* 0x0000000804293981 */ /* 0x022364000c1e1900 */
[----:B-12---:R-:W-:Y:S02]  /*6b90*/  @!P3 MOV R41, UR4 ;  /* 0x000000040029bc02 */ /* 0x006fe40008000f00 */
.L_x_112:
[----:B------:R-:W-:Y:S05]  /*6ba0*/  @!P4 BRA `(.L_x_113) ;  /* 0x000000000024c947 */ /* 0x000fea0003800000 */
[----:B------:R-:W-:Y:S01]  /*6bb0*/  ISETP.NE.U32.AND P3, PT, R76, RZ, PT ;  /* 0x000000ff4c00720c */ /* 0x000fe20003f65070 */
[----:B------:R-:W1:Y:S03]  /*6bc0*/  LDCU.64 UR4, c[0x0][0x358] ;  /* 0x00006b00ff0477ac */ /* 0x000e660008000a00 */
[----:B------:R-:W-:Y:S11]  /*6bd0*/  ISETP.NE.AND.EX P3, PT, R77, RZ, PT, P3 ;  /* 0x000000ff4d00720c */ /* 0x000ff60003f65330 */
[----:B------:R-:W-:Y:S02]  /*6be0*/  @!UPT UIADD3 URZ, UPT, UPT, URZ, URZ, URZ ;  /* 0x000000fffffff290 */ /* 0x000fe4000fffe0ff */
[----:B------:R-:W2:Y:S01]  /*6bf0*/  @P3 LDC.64 R4, c[0x0][0x8a8] ;  /* 0x00022a00ff043b82 */ /* 0x000ea20000000a00 */
[----:B------:R-:W-:Y:S04]  /*6c00*/  @P3 IMAD R0, R78, UR52, RZ ;  /* 0x000000344e003c24 */ /* 0x000fe8000f8e02ff */
[----:B--2---:R-:W-:Y:S05]  /*6c10*/  @P3 IMAD.WIDE R4, R0, 0x4, R4 ;  /* 0x0000000400043825 */ /* 0x004fea00078e0204 */
[----:B-1---5:R1:W5:Y:S02]  /*6c20*/  @P3 LDG.E R38, desc[UR4][R4.64] ;  /* 0x0000000404263981 */ /* 0x022364000c1e1900 */
[----:B-1----:R-:W2:Y:S02]  /*6c30*/  @!P3 LDC R38, c[0x0][0x8a0] ;  /* 0x00022800ff26bb82 */ /* 0x002ea40000000800 */
.L_x_113:
[----:B-----5:R-:W-:Y:S01]  /*6c40*/  FSETP.NEU.AND P4, PT, R41, RZ, PT ;  /* 0x000000ff2900720b */ /* 0x020fe20003f8d000 */
[----:B------:R-:W1:Y:S01]  /*6c50*/  LDCU.64 UR10, c[0x0][0xa90] ;  /* 0x00015200ff0a77ac */ /* 0x000e620008000a00 */
[----:B------:R-:W-:Y:S01]  /*6c60*/  SEL R4, RZ, 0xffffffff, P2 ;  /* 0xffffffffff047807 */ /* 0x000fe20001000000 */
[----:B------:R-:W-:Y:S01]  /*6c70*/  BSSY B1, `(.L_x_114) ;  /* 0x000004f000017945 */ /* 0x000fe20003800000 */
[----:B------:R-:W-:Y:S01]  /*6c80*/  @P1 LOP3.LUT P2, RZ, R87, 0xff, RZ, 0xc0, !PT ;  /* 0x000000ff57ff1812 */ /* 0x000fe2000784c0ff */
[----:B------:R-:W-:Y:S01]  /*6c90*/  IMAD.MOV.U32 R46, RZ, RZ, 0x1 ;  /* 0x00000001ff2e7424 */ /* 0x000fe200078e00ff */
[----:B------:R-:W-:Y:S01]  /*6ca0*/  @P1 SEL R3, RZ, 0xffffffff, P4 ;  /* 0xffffffffff031807 */ /* 0x000fe20002000000 */
[----:B------:R-:W-:Y:S01]  /*6cb0*/  USHF.L.U32 UR8, UR51, 0x7, URZ ;  /* 0x0000000733087899 */ /* 0x000fe200080006ff */
[----:B------:R-:W-:Y:S01]  /*6cc0*/  LOP3.LUT R83, R83, 0x1, RZ, 0x3c, !PT ;  /* 0x0000000153537812 */ /* 0x000fe200078e3cff */
[----:B------:R-:W-:Y:S01]  /*6cd0*/  IMAD.IADD R39, R37, 0x1, R2 ;  /* 0x0000000125277824 */ /* 0x000fe200078e0202 */
[----:B------:R-:W-:Y:S01]  /*6ce0*/  @P0 SEL R3, R4, R3, !P2 ;  /* 0x0000000304030207 */ /* 0x000fe20005000000 */
[----:B------:R-:W-:Y:S01]  /*6cf0*/  IMAD R106, R85, -0x10, R100 ;  /* 0xfffffff0556a7824 */ /* 0x000fe200078e0264 */
[----:B------:R-:W-:Y:S01]  /*6d00*/  LEA R105, R36, UR49, 0x3 ;  /* 0x0000003124697c11 */ /* 0x000fe2000f8e18ff */
[----:B------:R-:W-:Y:S01]  /*6d10*/  IMAD.U32 R102, RZ, RZ, UR8 ;  /* 0x00000008ff667e24 */ /* 0x000fe2000f8e00ff */
[----:B------:R-:W-:Y:S01]  /*6d20*/  @P1 LOP3.LUT R3, R3, 0x1, RZ, 0xc0, !PT ;  /* 0x0000000103031812 */ /* 0x000fe200078ec0ff */
[----:B------:R-:W-:Y:S01]  /*6d30*/  IMAD.MOV.U32 R47, RZ, RZ, RZ ;  /* 0x000000ffff2f7224 */ /* 0x000fe200078e00ff */
[----:B------:R-:W-:Y:S02]  /*6d40*/  SHF.L.U32 R0, R82, 0x1f, RZ ;  /* 0x0000001f52007819 */ /* 0x000fe400000006ff */
[----:B------:R-:W-:Y:S02]  /*6d50*/  CS2R R74, SRZ ;  /* 0x00000000004a7805 */ /* 0x000fe4000001ff00 */
[----:B------:R-:W-:Y:S02]  /*6d60*/  ISETP.NE.U32.OR P6, PT, R3, 0x1, !P1 ;  /* 0x000000010300780c */ /* 0x000fe40004fc5470 */
[----:B------:R-:W-:Y:S02]  /*6d70*/  CS2R R72, SRZ ;  /* 0x0000000000487805 */ /* 0x000fe4000001ff00 */
[----:B------:R-:W-:Y:S02]  /*6d80*/  R2UR UR4, R93 ;  /* 0x000000005d0472ca */ /* 0x000fe400000e0000 */
[----:B------:R-:W-:Y:S02]  /*6d90*/  CS2R R66, SRZ ;  /* 0x0000000000427805 */ /* 0x000fe4000001ff00 */
[----:B------:R-:W-:Y:S02]  /*6da0*/  R2UR UR6, R92 ;  /* 0x000000005c0672ca */ /* 0x000fe400000e0000 */
[----:B------:R-:W-:Y:S02]  /*6db0*/  CS2R R64, SRZ ;  /* 0x0000000000407805 */ /* 0x000fe4000001ff00 */
[----:B------:R-:W-:Y:S02]  /*6dc0*/  R2UR UR12, R94 ;  /* 0x000000005e0c72ca */ /* 0x000fe400000e0000 */
[----:B------:R-:W-:Y:S02]  /*6dd0*/  CS2R R58, SRZ ;  /* 0x00000000003a7805 */ /* 0x000fe4000001ff00 */
[----:B------:R-:W-:Y:S02]  /*6de0*/  R2UR UR9, R91 ;  /* 0x000000005b0972ca */ /* 0x000fe400000e0000 */
[----:B------:R-:W-:Y:S02]  /*6df0*/  CS2R R56, SRZ ;  /* 0x0000000000387805 */ /* 0x000fe4000001ff00 */
[----:B------:R-:W-:Y:S02]  /*6e00*/  PLOP3.LUT P3, PT, PT, PT, UP1, 0x80, 0x8 ;  /* 0x000000000008781c */ /* 0x000fe40003f6f018 */
[----:B------:R-:W-:Y:S02]  /*6e10*/  CS2R R50, SRZ ;  /* 0x0000000000327805 */ /* 0x000fe4000001ff00 */
[----:B------:R-:W-:Y:S02]  /*6e20*/  LOP3.LUT P5, R103, R87, 0xff, RZ, 0xc0, !PT ;  /* 0x000000ff57677812 */ /* 0x000fe400078ac0ff */
[----:B------:R-:W-:Y:S02]  /*6e30*/  CS2R R48, SRZ ;  /* 0x0000000000307805 */ /* 0x000fe4000001ff00 */
[----:B------:R-:W-:Y:S01]  /*6e40*/  @P6 SHF.L.U32 R6, R83, 0x1f, RZ ;  /* 0x0000001f53066819 */ /* 0x000fe200000006ff */
[----:B------:R-:W-:Y:S01]  /*6e50*/  UIMAD.WIDE.U32 UR4, UR8, UR4, URZ ;  /* 0x00000004080472a5 */ /* 0x000fe2000f8e00ff */
[----:B------:R-:W-:Y:S02]  /*6e60*/  SEL R3, RZ, 0xffffffff, P4 ;  /* 0xffffffffff037807 */ /* 0x000fe40002000000 */
[----:B------:R-:W3:Y:S01]  /*6e70*/  @P6 SYNCS.PHASECHK.TRANS64.TRYWAIT P1, [UR49+0x100], R6 ;  /* 0x00010006ff0065a7 */ /* 0x000ee20008021131 */
[----:B------:R-:W-:Y:S01]  /*6e80*/  UISETP.NE.AND UP0, UPT, UR12, 0x1, UPT ;  /* 0x000000010c00788c */ /* 0x000fe2000bf05270 */
[----:B------:R-:W-:Y:S02]  /*6e90*/  P2R R104, PR, RZ, 0x40 ;  /* 0x00000040ff687803 */ /* 0x000fe40000000000 */
[----:B------:R-:W-:Y:S01]  /*6ea0*/  UMOV UR4, UR5 ;  /* 0x0000000500047c82 */ /* 0x000fe20008000000 */
[----:B------:R-:W-:Y:S01]  /*6eb0*/  @P3 SEL R3, R4, R3, !P5 ;  /* 0x0000000304033207 */ /* 0x000fe20006800000 */
[----:B------:R-:W-:Y:S03]  /*6ec0*/  USHF.R.U32.HI UR4, URZ, UR6, UR4 ;  /* 0x00000006ff047299 */ /* 0x000fe60008011604 */
[----:B------:R-:W-:Y:S01]  /*6ed0*/  LOP3.LUT R3, R3, 0x1, RZ, 0xc0, !PT ;  /* 0x0000000103037812 */ /* 0x000fe200078ec0ff */
[----:B------:R-:W-:Y:S02]  /*6ee0*/  USEL UR4, UR8, UR4, !UP0 ;  /* 0x0000000408047287 */ /* 0x000fe4000c000000 */
[----:B------:R-:W-:Y:S01]  /*6ef0*/  UISETP.NE.AND UP0, UPT, UR9, 0x1, UPT ;  /* 0x000000010900788c */ /* 0x000fe2000bf05270 */
[----:B------:R4:W2:Y:S03]  /*6f00*/  SYNCS.PHASECHK.TRANS64.TRYWAIT P0, [R105+URZ+0x160], R0 ;  /* 0x00016000690075a7 */ /* 0x0008a600080011ff */
[----:B------:R-:W-:Y:S02]  /*6f10*/  IMAD.U32 R101, RZ, RZ, UR4 ;  /* 0x00000004ff657e24 */ /* 0x000fe4000f8e00ff */
[----:B------:R-:W-:Y:S01]  /*6f20*/  PLOP3.LUT P2, PT, PT, PT, UP0, 0x80, 0x8 ;  /* 0x000000000008781c */ /* 0x000fe20003f4f008 */
[----:B------:R-:W-:Y:S02]  /*6f30*/  IMAD R5, RZ, RZ, -UR4 ;  /* 0x80000004ff057e24 */ /* 0x000fe4000f8e02ff */
[----:B------:R-:W-:Y:S02]  /*6f40*/  IMAD.U32 R99, RZ, RZ, UR4 ;  /* 0x00000004ff637e24 */ /* 0x000fe4000f8e00ff */
[----:B------:R-:W-:Y:S01]  /*6f50*/  IMAD R102, R5, UR12, R102 ;  /* 0x0000000c05667c24 */ /* 0x000fe2000f8e0266 */
[----:B---3--:R-:W-:Y:S01]  /*6f60*/  @P6 SEL R46, RZ, 0x1, !P1 ;  /* 0x00000001ff2e6807 */ /* 0x008fe20004800000 */
[----:B-1----:R-:W-:Y:S07]  /*6f70*/  UIMAD.WIDE.U32 UR6, UR4, UR10, URZ ;  /* 0x0000000a040672a5 */ /* 0x002fee000f8e00ff */
[----:B------:R-:W-:Y:S02]  /*6f80*/  UMOV UR5, UR7 ;  /* 0x0000000700057c82 */ /* 0x000fe40008000000 */
[----:B------:R-:W-:Y:S06]  /*6f90*/  USHF.R.U32.HI UR5, URZ, UR11, UR5 ;  /* 0x0000000bff057299 */ /* 0x000fec0008011605 */
[----:B------:R-:W-:Y:S02]  /*6fa0*/  SEL R101, R101, UR5, !P2 ;  /* 0x0000000565657c07 */ /* 0x000fe4000d000000 */
[----:B------:R-:W-:Y:S03]  /*6fb0*/  ISETP.NE.U32.AND P2, PT, R3, 0x1, PT ;  /* 0x000000010300780c */ /* 0x000fe60003f45070 */
[----:B------:R-:W-:Y:S01]  /*6fc0*/  IMAD.MOV R4, RZ, RZ, -R101 ;  /* 0x000000ffff047224 */ /* 0x000fe200078e0a65 */
[----:B------:R-:W-:Y:S03]  /*6fd0*/  P2R R68, PR, RZ, 0x4 ;  /* 0x00000004ff447803 */ /* 0x000fe60000000000 */
[----:B------:R-:W-:Y:S01]  /*6fe0*/  IMAD R99, R4, UR9, R99 ;  /* 0x0000000904637c24 */ /* 0x000fe2000f8e0263 */
[----:B--2-4-:R-:W-:Y:S06]  /*6ff0*/  @!P6 BRA `(.L_x_115) ;  /* 0x000000000058e947 */ /* 0x014fec0003800000 */
[----:B------:R-:W-:Y:S01]  /*7000*/  IMAD.MOV.U32 R75, RZ, RZ, RZ ;  /* 0x000000ffff4b7224 */ /* 0x000fe200078e00ff */
[----:B------:R-:W-:Y:S01]  /*7010*/  ISETP.NE.AND P1, PT, R46, RZ, PT ;  /* 0x000000ff2e00720c */ /* 0x000fe20003f25270 */
[----:B------:R-:W-:Y:S01]  /*7020*/  BSSY B0, `(.L_x_116) ;  /* 0x000000c000007945 */ /* 0x000fe20003800000 */
[----:B------:R-:W-:Y:S02]  /*7030*/  CS2R R50, SRZ ;  /* 0x0000000000327805 */ /* 0x000fe4000001ff00 */
[----:B------:R-:W-:Y:S02]  /*7040*/  CS2R R48, SRZ ;  /* 0x0000000000307805 */ /* 0x000fe4000001ff00 */
[----:B------:R-:W-:Y:S02]  /*7050*/  CS2R R58, SRZ ;  /* 0x00000000003a7805 */ /* 0x000fe4000001ff00 */
[----:B------:R-:W-:Y:S02]  /*7060*/  CS2R R56, SRZ ;  /* 0x0000000000387805 */ /* 0x000fe4000001ff00 */
[----:B------:R-:W-:Y:S02]  /*7070*/  CS2R R66, SRZ ;  /* 0x0000000000427805 */ /* 0x000fe4000001ff00 */
[----:B------:R-:W-:Y:S02]  /*7080*/  CS2R R64, SRZ ;  /* 0x0000000000407805 */ /* 0x000fe4000001ff00 */
[----:B------:R-:W-:Y:S01]  /*7090*/  CS2R R72, SRZ ;  /* 0x0000000000487805 */ /* 0x000fe2000001ff00 */
[----:B------:R-:W-:Y:S06]  /*70a0*/  @P1 BRA `(.L_x_117) ;  /* 0x00000000000c1947 */ /* 0x000fec0003800000 */
[----:B------:R-:W-:Y:S04]  /*70b0*/  SHF.L.U32 R3, R83, 0x1f, RZ ;  /* 0x0000001f53037819 */ /* 0x000fe800000006ff */
[----:B------:R-:W1:Y:S02]  /*70c0*/  SYNCS.PHASECHK.TRANS64.TRYWAIT P1, [UR49+0x100], R3 ;  /* 0x00010003ff0075a7 */ /* 0x000e640008021131 */
[----:B-1----:R-:W-:Y:S05]  /*70d0*/  @!P1 BRA `(.L_x_118) ;  /* 0x0000004000909947 */ /* 0x002fea0003800000 */
.L_x_117:
[----:B------:R-:W-:Y:S05]  /*70e0*/  BSYNC B0 ;  /* 0x0000000000007941 */ /* 0x000fea0003800000 */
.L_x_116:
[----:B------:R-:W-:Y:S01]  /*70f0*/  ISETP.NE.AND P1, PT, R68, RZ, PT ;  /* 0x000000ff4400720c */ /* 0x000fe20003f25270 */
[----:B------:R-:W-:Y:S11]  /*7100*/  HFMA2 R47, -RZ, RZ, 0, 5.9604644775390625e-08 ;  /* 0x00000001ff2f7431 */ /* 0x000ff600000001ff */
[----:B------:R-:W-:Y:S01]  /*7110*/  @!UPT UIADD3 URZ, UPT, UPT, URZ, URZ, URZ ;  /* 0x000000fffffff290 */ /* 0x000fe2000fffe0ff */
[----:B------:R2:W3:Y:S04]  /*7120*/  @P1 LDS.128 R48, [R84] ;  /* 0x0000000054301984 */ /* 0x0004e80000000c00 */
[----:B------:R2:W4:Y:S04]  /*7130*/  @P1 LDS.128 R56, [R100+0x10] ;  /* 0x0000100064381984 */ /* 0x0005280000000c00 */
[----:B------:R2:W1:Y:S04]  /*7140*/  @P1 LDS.128 R64, [R98+0x20] ;  /* 0x0000200062401984 */ /* 0x0004680000000c00 */
[----:B------:R2:W1:Y:S02]  /*7150*/  @P1 LDS.128 R72, [R106+0x30] ;  /* 0x000030006a481984 */ /* 0x0004640000000c00 */
.L_x_115:
[----:B------:R-:W-:Y:S05]  /*7160*/  BSYNC B1 ;  /* 0x0000000000017941 */ /* 0x000fea0003800000 */
.L_x_114:
[----:B-1----:R-:W-:Y:S04]  /*7170*/  SHF.R.U32.HI R3, RZ, 0x15, R39 ;  /* 0x00000015ff037819 */ /* 0x002fe80000011627 */
[----:B------:R-:W-:Y:S01]  /*7180*/  LOP3.LUT P1, RZ, R3, 0x3, R88, 0x48, !PT ;  /* 0x0000000303ff7812 */ /* 0x000fe20007824858 */
[----:B------:R-:W-:Y:S01]  /*7190*/  @!UPT UIADD3 URZ, UPT, UPT, URZ, URZ, URZ ;  /* 0x000000fffffff290 */ /* 0x000fe2000fffe0ff */
[----:B------:R-:W-:Y:S11]  /*71a0*/  @P0 BRA `(.L_x_119) ;  /* 0x0000000000080947 */ /* 0x000ff60003800000 */
[----:B------:R-:W1:Y:S02]  /*71b0*/  SYNCS.PHASECHK.TRANS64.TRYWAIT P0, [R105+URZ+0x160], R0 ;  /* 0x00016000690075a7 */ /* 0x000e6400080011ff */
[----:B-1----:R-:W-:Y:S05]  /*71c0*/  @!P0 BRA `(.L_x_120) ;  /* 0x00000040006c8947 */ /* 0x002fea0003800000 */
.L_x_119:
[----:B------:R-:W-:Y:S05]  /*71d0*/  @!P1 BRA `(.L_x_121) ;  /* 0x0000000000409947 */ /* 0x000fea0003800000 */
[----:B------:R-:W1:Y:S01]  /*71e0*/  LDCU.64 UR8, c[0x4][0x70] ;  /* 0x01000e00ff0877ac */ /* 0x000e620008000a00 */
[----:B------:R-:W-:Y:S01]  /*71f0*/  MOV R3, 0x0 ;  /* 0x0000000000037802 */ /* 0x000fe20000000f00 */
[----:B------:R-:W-:Y:S02]  /*7200*/  HFMA2 R12, -RZ, RZ, 0, 5.9604644775390625e-08 ;  /* 0x00000001ff0c7431 */ /* 0x000fe400000001ff */
[----:B------:R-:W-:Y:S02]  /*7210*/  IMAD.MOV.U32 R8, RZ, RZ, 0x192 ;  /* 0x00000192ff087424 */ /* 0x000fe400078e00ff */
[----:B------:R-:W-:Y:S01]  /*7220*/  IMAD.MOV.U32 R13, RZ, RZ, RZ ;  /* 0x000000ffff0d7224 */ /* 0x000fe200078e00ff */
[----:B------:R-:W5:Y:S01]  /*7230*/  LDCU.64 UR6, c[0x4][0x78] ;  /* 0x01000f00ff0677ac */ /* 0x000f620008000a00 */
[----:B------:R-:W2:Y:S01]  /*7240*/  LDC.64 R2, c[0x4][R3] ;  /* 0x0100000003027b82 */ /* 0x000ea20000000a00 */
[----:B------:R-:W3:Y:S01]  /*7250*/  LDCU.64 UR4, c[0x4][0x10] ;  /* 0x01000200ff0477ac */ /* 0x000ee20008000a00 */
[----:B-1----:R-:W-:Y:S01]  /*7260*/  MOV R5, UR9 ;  /* 0x0000000900057c02 */ /* 0x002fe20008000f00 */
[----:B------:R-:W-:Y:S01]  /*7270*/  IMAD.U32 R4, RZ, RZ, UR8 ;  /* 0x00000008ff047e24 */ /* 0x000fe2000f8e00ff */
[----:B-----5:R-:W-:Y:S01]  /*7280*/  MOV R7, UR7 ;  /* 0x0000000700077c02 */ /* 0x020fe20008000f00 */
[----:B------:R-:W-:Y:S01]  /*7290*/  IMAD.U32 R6, RZ, RZ, UR6 ;  /* 0x00000006ff067e24 */ /* 0x000fe2000f8e00ff */
[----:B---3--:R-:W-:Y:S01]  /*72a0*/  MOV R11, UR5 ;  /* 0x00000005000b7c02 */ /* 0x008fe20008000f00 */
[----:B------:R-:W-:Y:S02]  /*72b0*/  IMAD.U32 R10, RZ, RZ, UR4 ;  /* 0x00000004ff0a7e24 */ /* 0x000fe4000f8e00ff */
[----:B------:R-:W-:Y:S07]  /*72c0*/  LEPC R20, `(.L_x_121) ;  /* 0x000000001014794e */ /* 0x000fee0000000000 */
[----:B--2-4-:R-:W-:Y:S05]  /*72d0*/  CALL.ABS.NOINC R2 ;  /* 0x0000000002007343 */ /* 0x014fea0003c00000 */
.L_x_121:
[----:B------:R-:W-:Y:S05]  /*72e0*/  WARPSYNC.ALL ;  /* 0x0000000000007948 */ /* 0x000fea0003800000 */
[----:B------:R-:W-:Y:S01]  /*72f0*/  R2UR UR4, R39 ;  /* 0x00000000270472ca */ /* 0x000fe200000e0000 */
[--C-:B---3--:R-:W-:Y:S01]  /*7300*/  HADD2.F32 R40, -RZ, R48.reuse.H0_H0 ;  /* 0x20000030ff287230 */ /* 0x108fe20000004100 */
[----:B------:R-:W-:Y:S01]  /*7310*/  ISETP.NE.AND P0, PT, R86, RZ, PT ;  /* 0x000000ff5600720c */ /* 0x000fe20003f05270 */
[----:B------:R-:W-:Y:S01]  /*7320*/  HADD2.F32 R43, -RZ, R48.H1_H1 ;  /* 0x30000030ff2b7230 */ /* 0x000fe20000004100 */
[----:B------:R-:W-:Y:S01]  /*7330*/  BSSY.RECONVERGENT B0, `(.L_x_122) ;  /* 0x0000088000007945 */ /* 0x000fe20003800200 */
[----:B------:R-:W-:Y:S02]  /*7340*/  HADD2.F32 R42, -RZ, R49.H1_H1 ;  /* 0x30000031ff2a7230 */ /* 0x000fe40000004100 */
[----:B------:R-:W-:Y:S02]  /*7350*/  HADD2.F32 R45, -RZ, R51.H0_H0 ;  /* 0x20000033ff2d7230 */ /* 0x000fe40000004100 */
[----:B------:R-:W-:Y:S04]  /*7360*/  HADD2.F32 R44, -RZ, R75.H1_H1 ;  /* 0x3000004bff2c7230 */ /* 0x000fe80000004100 */
[----:B------:R-:W1:Y:S02]  /*7370*/  LDTM.x32 R4, tmem[UR4] ;  /* 0x00000004000479ee */ /* 0x000e6400082c0000 */
[C---:B-1----:R-:W-:Y:S01]  /*7380*/  FMUL R0, R38.reuse, R4 ;  /* 0x0000000426007220 */ /* 0x042fe20000400000 */
[C---:B------:R-:W-:Y:S01]  /*7390*/  FMUL R2, R38.reuse, R5 ;  /* 0x0000000526027220 */ /* 0x040fe20000400000 */
[C---:B------:R-:W-:Y:S01]  /*73a0*/  FMUL R3, R38.reuse, R6 ;  /* 0x0000000626037220 */ /* 0x040fe20000400000 */
[C---:B------:R-:W-:Y:S01]  /*73b0*/  FMUL R7, R38.reuse, R7 ;  /* 0x0000000726077220 */ /* 0x040fe20000400000 */
[C---:B------:R-:W-:Y:S01]  /*73c0*/  FFMA R0, R41.reuse, R40, R0 ;  /* 0x0000002829007223 */ /* 0x040fe20000000000 */
[----:B------:R-:W-:Y:S02]  /*73d0*/  HADD2.F32 R40, -RZ, R49.H0_H0 ;  /* 0x20000031ff287230 */ /* 0x000fe40000004100 */
[C---:B------:R-:W-:Y:S01]  /*73e0*/  FFMA R2, R41.reuse, R43, R2 ;  /* 0x0000002b29027223 */ /* 0x040fe20000000002 */
[--C-:B------:R-:W-:Y:S02]  /*73f0*/  HADD2.F32 R43, -RZ, R50.reuse.H0_H0 ;  /* 0x20000032ff2b7230 */ /* 0x100fe40000004100 */
[C---:B------:R-:W-:Y:S01]  /*7400*/  FMUL R4, R38.reuse, R8 ;  /* 0x0000000826047220 */ /* 0x040fe20000400000 */
[----:B------:R-:W-:Y:S01]  /*7410*/  FMUL R5, R38, R9 ;  /* 0x0000000926057220 */ /* 0x000fe20000400000 */
[C---:B------:R-:W-:Y:S01]  /*7420*/  FFMA R3, R41.reuse, R40, R3 ;  /* 0x0000002829037223 */ /* 0x040fe20000000003 */
[----:B------:R-:W-:Y:S01]  /*7430*/  HADD2.F32 R40, -RZ, R50.H1_H1 ;  /* 0x30000032ff287230 */ /* 0x000fe20000004100 */
[----:B------:R-:W-:Y:S01]  /*7440*/  F2FP.F16.F32.PACK_AB R52, R2, R0 ;  /* 0x000000000234723e */ /* 0x000fe200000000ff */
[C---:B------:R-:W-:Y:S01]  /*7450*/  FFMA R7, R41.reuse, R42, R7 ;  /* 0x0000002a29077223 */ /* 0x040fe20000000007 */
[C---:B------:R-:W-:Y:S01]  /*7460*/  FFMA R4, R41.reuse, R43, R4 ;  /* 0x0000002b29047223 */ /* 0x040fe20000000004 */
[C---:B------:R-:W-:Y:S01]  /*7470*/  FMUL R6, R38.reuse, R10 ;  /* 0x0000000a26067220 */ /* 0x040fe20000400000 */
[----:B------:R-:W-:Y:S02]  /*7480*/  HADD2.F32 R42, -RZ, R51.H1_H1 ;  /* 0x30000033ff2a7230 */ /* 0x000fe40000004100 */
[----:B------:R-:W-:Y:S01]  /*7490*/  FFMA R5, R41, R40, R5 ;  /* 0x0000002829057223 */ /* 0x000fe20000000005 */
[----:B------:R-:W-:Y:S01]  /*74a0*/  F2FP.F16.F32.PACK_AB R53, R7, R3 ;  /* 0x000000030735723e */ /* 0x000fe200000000ff */
[----:B------:R-:W-:Y:S01]  /*74b0*/  FFMA R6, R41, R45, R6 ;  /* 0x0000002d29067223 */ /* 0x000fe20000000006 */
[C---:B------:R-:W-:Y:S01]  /*74c0*/  FMUL R11, R38.reuse, R11 ;  /* 0x0000000b260b7220 */ /* 0x040fe20000400000 */
[--C-:B----4-:R-:W-:Y:S01]  /*74d0*/  HADD2.F32 R40, -RZ, R56.reuse.H0_H0 ;  /* 0x20000038ff287230 */ /* 0x110fe20000004100 */
[----:B------:R-:W-:Y:S01]  /*74e0*/  F2FP.F16.F32.PACK_AB R54, R5, R4 ;  /* 0x000000040536723e */ /* 0x000fe200000000ff */
[C---:B------:R-:W-:Y:S01]  /*74f0*/  FMUL R8, R38.reuse, R12 ;  /* 0x0000000c26087220 */ /* 0x040fe20000400000 */
[C---:B------:R-:W-:Y:S01]  /*7500*/  FFMA R11, R41.reuse, R42, R11 ;  /* 0x0000002a290b7223 */ /* 0x040fe2000000000b */
[----:B------:R-:W-:Y:S02]  /*7510*/  HADD2.F32 R42, -RZ, R56.H1_H1 ;  /* 0x30000038ff2a7230 */ /* 0x000fe40000004100 */
[C---:B------:R-:W-:Y:S01]  /*7520*/  FMUL R9, R38.reuse, R13 ;  /* 0x0000000d26097220 */ /* 0x040fe20000400000 */
[--C-:B------:R-:W-:Y:S02]  /*7530*/  HADD2.F32 R43, -RZ, R57.reuse.H0_H0 ;  /* 0x20000039ff2b7230 */ /* 0x100fe40000004100 */
[----:B------:R-:W-:Y:S01]  /*7540*/  FFMA R8, R41, R40, R8 ;  /* 0x0000002829087223 */ /* 0x000fe20000000008 */
[----:B------:R-:W-:Y:S01]  /*7550*/  F2FP.F16.F32.PACK_AB R55, R11, R6 ;  /* 0x000000060b37723e */ /* 0x000fe200000000ff */
[----:B------:R-:W-:Y:S01]  /*7560*/  FFMA R9, R41, R42, R9 ;  /* 0x0000002a29097223 */ /* 0x000fe20000000009 */
[C---:B------:R-:W-:Y:S01]  /*7570*/  FMUL R10, R38.reuse, R14 ;  /* 0x0000000e260a7220 */ /* 0x040fe20000400000 */
[----:B------:R-:W-:Y:S02]  /*7580*/  HADD2.F32 R40, -RZ, R57.H1_H1 ;  /* 0x30000039ff287230 */ /* 0x000fe40000004100 */
[C---:B------:R-:W-:Y:S01]  /*7590*/  FMUL R15, R38.reuse, R15 ;  /* 0x0000000f260f7220 */ /* 0x040fe20000400000 */
[----:B------:R1:W-:Y:S01]  /*75a0*/  STS.128 [R84], R52 ;  /* 0x0000003454007388 */ /* 0x0003e20000000c00 */
[----:B------:R-:W-:Y:S01]  /*75b0*/  F2FP.F16.F32.PACK_AB R60, R9, R8 ;  /* 0x00000008093c723e */ /* 0x000fe200000000ff */
[C---:B------:R-:W-:Y:S01]  /*75c0*/  FFMA R10, R41.reuse, R43, R10 ;  /* 0x0000002b290a7223 */ /* 0x040fe2000000000a */
[--C-:B------:R-:W-:Y:S02]  /*75d0*/  HADD2.F32 R43, -RZ, R58.reuse.H0_H0 ;  /* 0x2000003aff2b7230 */ /* 0x100fe40000004100 */
[----:B------:R-:W-:Y:S01]  /*75e0*/  FFMA R15, R41, R40, R15 ;  /* 0x00000028290f7223 */ /* 0x000fe2000000000f */
[C---:B------:R-:W-:Y:S01]  /*75f0*/  FMUL R12, R38.reuse, R16 ;  /* 0x00000010260c7220 */ /* 0x040fe20000400000 */
[----:B------:R-:W-:Y:S02]  /*7600*/  HADD2.F32 R42, -RZ, R58.H1_H1 ;  /* 0x3000003aff2a7230 */ /* 0x000fe40000004100 */
[C---:B------:R-:W-:Y:S01]  /*7610*/  FMUL R13, R38.reuse, R17 ;  /* 0x00000011260d7220 */ /* 0x040fe20000400000 */
[--C-:B------:R-:W-:Y:S01]  /*7620*/  HADD2.F32 R45, -RZ, R59.reuse.H0_H0 ;  /* 0x2000003bff2d7230 */ /* 0x100fe20000004100 */
[----:B------:R-:W-:Y:S01]  /*7630*/  F2FP.F16.F32.PACK_AB R61, R15, R10 ;  /* 0x0000000a0f3d723e */ /* 0x000fe200000000ff */
[C---:B------:R-:W-:Y:S01]  /*7640*/  FFMA R12, R41.reuse, R43, R12 ;  /* 0x0000002b290c7223 */ /* 0x040fe2000000000c */
[C---:B------:R-:W-:Y:S01]  /*7650*/  FFMA R13, R41.reuse, R42, R13 ;  /* 0x0000002a290d7223 */ /* 0x040fe2000000000d */
[C---:B------:R-:W-:Y:S01]  /*7660*/  FMUL R14, R38.reuse, R18 ;  /* 0x00000012260e7220 */ /* 0x040fe20000400000 */
[----:B------:R-:W-:Y:S02]  /*7670*/  HADD2.F32 R40, -RZ, R59.H1_H1 ;  /* 0x3000003bff287230 */ /* 0x000fe40000004100 */
[C---:B------:R-:W-:Y:S01]  /*7680*/  FMUL R19, R38.reuse, R19 ;  /* 0x0000001326137220 */ /* 0x040fe20000400000 */
[--C-:B------:R-:W-:Y:S02]  /*7690*/  HADD2.F32 R43, -RZ, R64.reuse.H0_H0 ;  /* 0x20000040ff2b7230 */ /* 0x100fe40000004100 */
[C---:B------:R-:W-:Y:S01]  /*76a0*/  FFMA R14, R41.reuse, R45, R14 ;  /* 0x0000002d290e7223 */ /* 0x040fe2000000000e */
[C---:B------:R-:W-:Y:S01]  /*76b0*/  FMUL R16, R38.reuse, R20 ;  /* 0x0000001426107220 */ /* 0x040fe20000400000 */
[C---:B------:R-:W-:Y:S01]  /*76c0*/  FFMA R19, R41.reuse, R40, R19 ;  /* 0x0000002829137223 */ /* 0x040fe20000000013 */
[----:B------:R-:W-:Y:S02]  /*76d0*/  HADD2.F32 R40, -RZ, R64.H1_H1 ;  /* 0x30000040ff287230 */ /* 0x000fe40000004100 */
[C---:B------:R-:W-:Y:S01]  /*76e0*/  FMUL R17, R38.reuse, R21 ;  /* 0x0000001526117220 */ /* 0x040fe20000400000 */
[--C-:B------:R-:W-:Y:S02]  /*76f0*/  HADD2.F32 R45, -RZ, R65.reuse.H0_H0 ;  /* 0x20000041ff2d7230 */ /* 0x100fe40000004100 */
[C---:B------:R-:W-:Y:S01]  /*7700*/  FMUL R18, R38.reuse, R22 ;  /* 0x0000001626127220 */ /* 0x040fe20000400000 */
[----:B------:R-:W-:Y:S02]  /*7710*/  HADD2.F32 R42, -RZ, R65.H1_H1 ;  /* 0x30000041ff2a7230 */ /* 0x000fe40000004100 */
[C---:B------:R-:W-:Y:S01]  /*7720*/  FMUL R23, R38.reuse, R23 ;  /* 0x0000001726177220 */ /* 0x040fe20000400000 */
[C---:B------:R-:W-:Y:S01]  /*7730*/  FFMA R16, R41.reuse, R43, R16 ;  /* 0x0000002b29107223 */ /* 0x040fe20000000010 */
[C---:B------:R-:W-:Y:S01]  /*7740*/  FFMA R17, R41.reuse, R40, R17 ;  /* 0x0000002829117223 */ /* 0x040fe20000000011 */
[C---:B------:R-:W-:Y:S01]  /*7750*/  FFMA R18, R41.reuse, R45, R18 ;  /* 0x0000002d29127223 */ /* 0x040fe20000000012 */
[C---:B------:R-:W-:Y:S01]  /*7760*/  FFMA R23, R41.reuse, R42, R23 ;  /* 0x0000002a29177223 */ /* 0x040fe20000000017 */
[--C-:B------:R-:W-:Y:S02]  /*7770*/  HADD2.F32 R40, -RZ, R66.reuse.H0_H0 ;  /* 0x20000042ff287230 */ /* 0x100fe40000004100 */
[C---:B------:R-:W-:Y:S01]  /*7780*/  FMUL R20, R38.reuse, R24 ;  /* 0x0000001826147220 */ /* 0x040fe20000400000 */
[----:B------:R-:W-:Y:S02]  /*7790*/  HADD2.F32 R42, -RZ, R66.H1_H1 ;  /* 0x30000042ff2a7230 */ /* 0x000fe40000004100 */
[C---:B------:R-:W-:Y:S01]  /*77a0*/  FMUL R21, R38.reuse, R25 ;  /* 0x0000001926157220 */ /* 0x040fe20000400000 */
[--C-:B------:R-:W-:Y:S02]  /*77b0*/  HADD2.F32 R43, -RZ, R67.reuse.H0_H0 ;  /* 0x20000043ff2b7230 */ /* 0x100fe40000004100 */
[C---:B------:R-:W-:Y:S01]  /*77c0*/  FMUL R22, R38.reuse, R26 ;  /* 0x0000001a26167220 */ /* 0x040fe20000400000 */
[C---:B------:R-:W-:Y:S01]  /*77d0*/  FFMA R20, R41.reuse, R40, R20 ;  /* 0x0000002829147223 */ /* 0x040fe20000000014 */
[C---:B------:R-:W-:Y:S01]  /*77e0*/  FFMA R21, R41.reuse, R42, R21 ;  /* 0x0000002a29157223 */ /* 0x040fe20000000015 */
[----:B------:R-:W-:Y:S02]  /*77f0*/  HADD2.F32 R40, -RZ, R67.H1_H1 ;  /* 0x30000043ff287230 */ /* 0x000fe40000004100 */
[----:B------:R-:W-:Y:S01]  /*7800*/  FFMA R22, R41, R43, R22 ;  /* 0x0000002b29167223 */ /* 0x000fe20000000016 */
[C---:B------:R-:W-:Y:S01]  /*7810*/  FMUL R27, R38.reuse, R27 ;  /* 0x0000001b261b7220 */ /* 0x040fe20000400000 */
[--C-:B------:R-:W-:Y:S02]  /*7820*/  HADD2.F32 R43, -RZ, R72.reuse.H0_H0 ;  /* 0x20000048ff2b7230 */ /* 0x100fe40000004100 */
[C---:B------:R-:W-:Y:S01]  /*7830*/  FMUL R24, R38.reuse, R28 ;  /* 0x0000001c26187220 */ /* 0x040fe20000400000 */
[----:B------:R-:W-:Y:S02]  /*7840*/  HADD2.F32 R42, -RZ, R72.H1_H1 ;  /* 0x30000048ff2a7230 */ /* 0x000fe40000004100 */
[C---:B------:R-:W-:Y:S01]  /*7850*/  FMUL R25, R38.reuse, R29 ;  /* 0x0000001d26197220 */ /* 0x040fe20000400000 */
[--C-:B------:R-:W-:Y:S01]  /*7860*/  HADD2.F32 R45, -RZ, R73.reuse.H0_H0 ;  /* 0x20000049ff2d7230 */ /* 0x100fe20000004100 */
[----:B------:R-:W-:Y:S01]  /*7870*/  F2FP.F16.F32.PACK_AB R62, R13, R12 ;  /* 0x0000000c0d3e723e */ /* 0x000fe200000000ff */
[C---:B------:R-:W-:Y:S01]  /*7880*/  FMUL R26, R38.reuse, R30 ;  /* 0x0000001e261a7220 */ /* 0x040fe20000400000 */
[----:B------:R-:W-:Y:S01]  /*7890*/  F2FP.F16.F32.PACK_AB R63, R19, R14 ;  /* 0x0000000e133f723e */ /* 0x000fe200000000ff */
[C---:B------:R-:W-:Y:S01]  /*78a0*/  FFMA R27, R41.reuse, R40, R27 ;  /* 0x00000028291b7223 */ /* 0x040fe2000000001b */
[C---:B------:R-:W-:Y:S01]  /*78b0*/  FFMA R24, R41.reuse, R43, R24 ;  /* 0x0000002b29187223 */ /* 0x040fe20000000018 */
[----:B------:R-:W-:Y:S02]  /*78c0*/  HADD2.F32 R40, -RZ, R73.H1_H1 ;  /* 0x30000049ff287230 */ /* 0x000fe40000004100 */
[C---:B------:R-:W-:Y:S01]  /*78d0*/  FFMA R25, R41.reuse, R42, R25 ;  /* 0x0000002a29197223 */ /* 0x040fe20000000019 */
[----:B------:R1:W-:Y:S01]  /*78e0*/  STS.128 [R100+0x10], R60 ;  /* 0x0000103c64007388 */ /* 0x0003e20000000c00 */
[C---:B------:R-:W-:Y:S01]  /*78f0*/  FMUL R31, R38.reuse, R31 ;  /* 0x0000001f261f7220 */ /* 0x040fe20000400000 */
[--C-:B------:R-:W-:Y:S02]  /*7900*/  HADD2.F32 R43, -RZ, R74.reuse.H0_H0 ;  /* 0x2000004aff2b7230 */ /* 0x100fe40000004100 */
[C---:B------:R-:W-:Y:S01]  /*7910*/  FFMA R26, R41.reuse, R45, R26 ;  /* 0x0000002d291a7223 */ /* 0x040fe2000000001a */
[C---:B------:R-:W-:Y:S01]  /*7920*/  FMUL R28, R38.reuse, R32 ;  /* 0x00000020261c7220 */ /* 0x040fe20000400000 */
[----:B------:R-:W-:Y:S02]  /*7930*/  HADD2.F32 R42, -RZ, R74.H1_H1 ;  /* 0x3000004aff2a7230 */ /* 0x000fe40000004100 */
[C---:B------:R-:W-:Y:S01]  /*7940*/  FMUL R29, R38.reuse, R33 ;  /* 0x00000021261d7220 */ /* 0x040fe20000400000 */
[----:B------:R-:W-:Y:S02]  /*7950*/  HADD2.F32 R45, -RZ, R75.H0_H0 ;  /* 0x2000004bff2d7230 */ /* 0x000fe40000004100 */
[C---:B------:R-:W-:Y:S01]  /*7960*/  FMUL R30, R38.reuse, R34 ;  /* 0x00000022261e7220 */ /* 0x040fe20000400000 */
[----:B------:R-:W-:Y:S01]  /*7970*/  FFMA R31, R41, R40, R31 ;  /* 0x00000028291f7223 */ /* 0x000fe2000000001f */
[----:B------:R-:W-:Y:S01]  /*7980*/  FMUL R35, R38, R35 ;  /* 0x0000002326237220 */ /* 0x000fe20000400000 */
[----:B------:R-:W-:Y:S01]  /*7990*/  F2FP.F16.F32.PACK_AB R108, R17, R16 ;  /* 0x00000010116c723e */ /* 0x000fe200000000ff */
[----:B------:R-:W-:Y:S01]  /*79a0*/  FFMA R28, R41, R43, R28 ;  /* 0x0000002b291c7223 */ /* 0x000fe2000000001c */
[----:B------:R-:W-:Y:S01]  /*79b0*/  F2FP.F16.F32.PACK_AB R109, R23, R18 ;  /* 0x00000012176d723e */ /* 0x000fe200000000ff */
[----:B------:R-:W-:Y:S01]  /*79c0*/  FFMA R29, R41, R42, R29 ;  /* 0x0000002a291d7223 */ /* 0x000fe2000000001d */
[----:B------:R-:W-:Y:S01]  /*79d0*/  F2FP.F16.F32.PACK_AB R110, R21, R20 ;  /* 0x00000014156e723e */ /* 0x000fe200000000ff */
[----:B------:R-:W-:Y:S01]  /*79e0*/  FFMA R30, R41, R45, R30 ;  /* 0x0000002d291e7223 */ /* 0x000fe2000000001e */
[----:B------:R-:W-:Y:S01]  /*79f0*/  F2FP.F16.F32.PACK_AB R111, R27, R22 ;  /* 0x000000161b6f723e */ /* 0x000fe200000000ff */
[----:B------:R-:W-:Y:S01]  /*7a00*/  FFMA R35, R41, R44, R35 ;  /* 0x0000002c29237223 */ /* 0x000fe20000000023 */
[----:B------:R-:W-:Y:S02]  /*7a10*/  F2FP.F16.F32.PACK_AB R112, R25, R24 ;  /* 0x000000181970723e */ /* 0x000fe400000000ff */
[----:B------:R-:W-:Y:S01]  /*7a20*/  F2FP.F16.F32.PACK_AB R113, R31, R26 ;  /* 0x0000001a1f71723e */ /* 0x000fe200000000ff */
[----:B------:R1:W-:Y:S01]  /*7a30*/  STS.128 [R98+0x20], R108 ;  /* 0x0000206c62007388 */ /* 0x0003e20000000c00 */
[----:B------:R-:W-:Y:S02]  /*7a40*/  F2FP.F16.F32.PACK_AB R114, R29, R28 ;  /* 0x0000001c1d72723e */ /* 0x000fe400000000ff */
[----:B------:R-:W-:Y:S05]  /*7a50*/  F2FP.F16.F32.PACK_AB R115, R35, R30 ;  /* 0x0000001e2373723e */ /* 0x000fea00000000ff */
[----:B------:R1:W-:Y:S01]  /*7a60*/  STS.128 [R106+0x30], R112 ;  /* 0x000030706a007388 */ /* 0x0003e20000000c00 */
[----:B------:R-:W-:Y:S01]  /*7a70*/  @!PT LDS RZ, [RZ] ;  /* 0x00000000fffff984 */ /* 0x000fe20000000800 */
[----:B------:R-:W-:Y:S01]  /*7a80*/  @!PT LDS RZ, [RZ] ;  /* 0x00000000fffff984 */ /* 0x000fe20000000800 */
[----:B------:R-:W-:Y:S01]  /*7a90*/  @!PT LDS RZ, [RZ] ;  /* 0x00000000fffff984 */ /* 0x000fe20000000800 */
[----:B------:R-:W-:Y:S01]  /*7aa0*/  @!PT LDS RZ, [RZ] ;  /* 0x00000000fffff984 */ /* 0x000fe20000000800 */
[----:B------:R3:W-:Y:S07]  /*7ab0*/  MEMBAR.ALL.CTA ;  /* 0x0000000000007992 */ /* 0x0007ee0000008000 */
[----:B---3--:R-:W3:Y:S02]  /*7ac0*/  FENCE.VIEW.ASYNC.S ;  /* 0x00000000000073c6 */ /* 0x008ee40000000000 */
[----:B---3--:R-:W-:Y:S06]  /*7ad0*/  BAR.SYNC.DEFER_BLOCKING 0x1, 0x80 ;  /* 0x0042000000007b1d */ /* 0x008fec0000010000 */
[----:B------:R-:W-:Y:S05]  /*7ae0*/  @P0 BRA `(.L_x_123) ;  /* 0x0000000000300947 */ /* 0x000fea0003800000 */
[----:B------:R-:W3:Y:S01]  /*7af0*/  LDCU.64 UR6, c[0x0][0x348] ;  /* 0x00006900ff0677ac */ /* 0x000ee20008000a00 */
[----:B------:R-:W-:Y:S02]  /*7b00*/  R2UR UR42, R102 ;  /* 0x00000000662a72ca */ /* 0x000fe400000e0000 */
[----:B------:R-:W-:Y:S01]  /*7b10*/  R2UR UR43, R99 ;  /* 0x00000000632b72ca */ /* 0x000fe200000e0000 */
[----:B------:R-:W-:Y:S01]  /*7b20*/  UIADD3 UR4, UPT, UPT, UR49, 0x200, URZ ;  /* 0x0000020031047890 */ /* 0x000fe2000fffe0ff */
[----:B------:R-:W-:Y:S05]  /*7b30*/  R2UR UR44, R101 ;  /* 0x00000000652c72ca */ /* 0x000fea00000e0000 */
[----:B------:R-:W-:Y:S05]  /*7b40*/  IMAD.U32 R80, RZ, RZ, UR4 ;  /* 0x00000004ff507e24 */ /* 0x000fea000f8e00ff */
[----:B------:R-:W-:Y:S01]  /*7b50*/  R2UR UR40, R80 ;  /* 0x00000000502872ca */ /* 0x000fe200000e0000 */
[----:B---3--:R-:W-:Y:S04]  /*7b60*/  UIADD3 UR4, UP0, UPT, UR6, 0x680, URZ ;  /* 0x0000068006047890 */ /* 0x008fe8000ff1e0ff */
[----:B------:R-:W-:Y:S09]  /*7b70*/  UIADD3.X UR5, UPT, UPT, URZ, UR7, URZ, UP0, !UPT ;  /* 0x00000007ff057290 */ /* 0x000ff200087fe4ff */
[----:B------:R3:W-:Y:S01]  /*7b80*/  UTMASTG.4D.IM2COL [UR40], [UR4] ;  /* 0x00000028040073b5 */ /* 0x0007e20008058000 */
[----:B------:R0:W-:Y:S01]  /*7b90*/  UTMACMDFLUSH ;  /* 0x00000000000079b7 */ /* 0x0001e20000000000 */
[----:B---3--:R-:W-:Y:S04]  /*7ba0*/  DEPBAR.LE SB0, 0x1 ;  /* 0x000080400000791a */ /* 0x008fe80000000000 */
.L_x_123:
[----:B------:R-:W-:Y:S05]  /*7bb0*/  BSYNC.RECONVERGENT B0 ;  /* 0x0000000000007941 */ /* 0x000fea0003800200 */
.L_x_122:
[----:B------:R-:W-:Y:S01]  /*7bc0*/  BAR.SYNC.DEFER_BLOCKING 0x1, 0x80 ;  /* 0x0042000000007b1d */ /* 0x000fe20000010000 */
[----:B------:R-:W-:Y:S01]  /*7bd0*/  ISETP.NE.AND P1, PT, R104, RZ, PT ;  /* 0x000000ff6800720c */ /* 0x000fe20003f25270 */
[----:B------:R-:W-:Y:S01]  /*7be0*/  UISETP.NE.AND UP0, UPT, UR53, URZ, UPT ;  /* 0x000000ff3500728c */ /* 0x000fe2000bf05270 */
[----:B------:R-:W-:Y:S11]  /*7bf0*/  LEA R3, R47, UR49, 0x3 ;  /* 0x000000312f037c11 */ /* 0x000ff6000f8e18ff */
[----:B------:R-:W-:Y:S01]  /*7c00*/  @P1 SHF.L.U32 R4, R83, 0x1f, RZ ;  /* 0x0000001f53041819 */ /* 0x000fe200000006ff */
[----:B------:R-:W-:Y:S06]  /*7c10*/  BRA.U !UP0, `(.L_x_124) ;  /* 0x0000000108247547 */ /* 0x000fec000b800000 */
[----:B------:R-:W3:Y:S01]  /*7c20*/  S2R R0, SR_CgaCtaId ;  /* 0x0000000000007919 */ /* 0x000ee20000008800 */
[----:B------:R-:W-:Y:S01]  /*7c30*/  IMAD.U32 R2, RZ, RZ, UR50 ;  /* 0x00000032ff027e24 */ /* 0x000fe2000f8e00ff */
[----:B------:R-:W-:Y:S04]  /*7c40*/  UIADD3 UR4, UPT, UPT, UR50, 0x1, URZ ;  /* 0x0000000132047890 */ /* 0x000fe8000fffe0ff */
[----:B------:R-:W-:Y:S01]  /*7c50*/  @P1 LEA R2, R2, UR49, 0x3 ;  /* 0x0000003102021c11 */ /* 0x000fe2000f8e18ff */
[----:B------:R-:W-:Y:S04]  /*7c60*/  UISETP.NE.AND UP0, UPT, UR4, 0x4, UPT ;  /* 0x000000040400788c */ /* 0x000fe8000bf05270 */
[----:B------:R-:W-:Y:S01]  /*7c70*/  @P1 VIADD R5, R2, 0x120 ;  /* 0x0000012002051836 */ /* 0x000fe20000000000 */
[----:B------:R-:W-:Y:S04]  /*7c80*/  USEL UR50, UR4, URZ, UP0 ;  /* 0x000000ff04327287 */ /* 0x000fe80008000000 */
[----:B---3--:R-:W-:Y:S04]  /*7c90*/  @P1 PRMT R0, R0, 0x654, R5 ;  /* 0x0000065400001816 */ /* 0x008fe80000000005 */
[----:B------:R3:W-:Y:S04]  /*7ca0*/  @P1 SYNCS.ARRIVE.TRANS64.RED.A1T0 RZ, [R0+URZ], RZ ;  /* 0x000000ff00ff19a7 */ /* 0x0007e800081004ff */
.L_x_124:
[----:B------:R-:W4:Y:S01]  /*7cb0*/  @P1 SYNCS.PHASECHK.TRANS64.TRYWAIT P0, [R3+URZ+0x100], R4 ;  /* 0x00010004030015a7 */ /* 0x000f2200080011ff */
[----:B------:R-:W-:Y:S01]  /*7cc0*/  BSSY B1, `(.L_x_125) ;  /* 0x0000016000017945 */ /* 0x000fe20003800000 */
[----:B----4-:R-:W-:Y:S03]  /*7cd0*/  @P1 SEL R46, RZ, 0x1, !P0 ;  /* 0x00000001ff2e1807 */ /* 0x010fe60004000000 */
[----:B------:R-:W-:Y:S05]  /*7ce0*/  @!P1 BRA `(.L_x_126) ;  /* 0x00000000004c9947 */ /* 0x000fea0003800000 */
[----:B------:R-:W-:Y:S01]  /*7cf0*/  ISETP.NE.AND P0, PT, R46, RZ, PT ;  /* 0x000000ff2e00720c */ /* 0x000fe20003f05270 */
[----:B------:R-:W-:Y:S01]  /*7d00*/  BSSY B0, `(.L_x_127) ;  /* 0x000000b000007945 */ /* 0x000fe20003800000 */
[----:B------:R-:W-:Y:S11]  /*7d10*/  ISETP.NE.AND P1, PT, R68, RZ, PT ;  /* 0x000000ff4400720c */ /* 0x000ff60003f25270 */
[----:B------:R-:W-:Y:S02]  /*7d20*/  @!UPT UIADD3 URZ, UPT, UPT, URZ, URZ, URZ ;  /* 0x000000fffffff290 */ /* 0x000fe4000fffe0ff */
[C---:B------:R-:W-:Y:S01]  /*7d30*/  @P1 IMAD R6, R47.reuse, 0x2000, R84 ;  /* 0x000020002f061824 */ /* 0x040fe200078e0254 */
[C---:B------:R-:W-:Y:S01]  /*7d40*/  @P1 LEA R4, R47.reuse, R98, 0xd ;  /* 0x000000622f041211 */ /* 0x040fe200078e68ff */
[C---:B------:R-:W-:Y:S02]  /*7d50*/  @P1 IMAD R5, R47.reuse, 0x2000, R100 ;  /* 0x000020002f051824 */ /* 0x040fe400078e0264 */
[----:B------:R-:W-:Y:S01]  /*7d60*/  @P1 IMAD R2, R47, 0x2000, R106 ;  /* 0x000020002f021824 */ /* 0x000fe200078e026a */
[----:B------:R-:W-:Y:S06]  /*7d70*/  @P0 BRA `(.L_x_128) ;  /* 0x00000000000c0947 */ /* 0x000fec0003800000 */
[----:B---3--:R-:W-:Y:S04]  /*7d80*/  SHF.L.U32 R0, R83, 0x1f, RZ ;  /* 0x0000001f53007819 */ /* 0x008fe800000006ff */
[----:B------:R-:W3:Y:S02]  /*7d90*/  SYNCS.PHASECHK.TRANS64.TRYWAIT P0, [R3+URZ+0x100], R0 ;  /* 0x00010000030075a7 */ /* 0x000ee400080011ff */
[----:B---3--:R-:W-:Y:S05]  /*7da0*/  @!P0 BRA `(.L_x_129) ;  /* 0x0000003400888947 */ /* 0x008fea0003800000 */
.L_x_128:
[----:B------:R-:W-:Y:S05]  /*7db0*/  BSYNC B0 ;  /* 0x0000000000007941 */ /* 0x000fea0003800000 */
.L_x_127:
[----:B------:R-:W-:Y:S02]  /*7dc0*/  ISETP.NE.AND P0, PT, R68, RZ, PT ;  /* 0x000000ff4400720c */ /* 0x000fe40003f05270 */
[----:B------:R-:W-:Y:S11]  /*7dd0*/  IADD3 R47, PT, PT, R47, 0x1, RZ ;  /* 0x000000012f2f7810 */ /* 0x000ff60007ffe0ff */
[----:B------:R4:W1:Y:S04]  /*7de0*/  @P0 LDS.128 R48, [R6] ;  /* 0x0000000006300984 */ /* 0x0008680000000c00 */
[----:B------:R4:W1:Y:S04]  /*7df0*/  @P0 LDS.128 R56, [R5+0x10] ;  /* 0x0000100005380984 */ /* 0x0008680000000c00 */
[----:B------:R4:W1:Y:S04]  /*7e00*/  @P0 LDS.128 R64, [R4+0x20] ;  /* 0x0000200004400984 */ /* 0x0008680000000c00 */
[----:B------:R4:W1:Y:S02]  /*7e10*/  @P0 LDS.128 R72, [R2+0x30] ;  /* 0x0000300002480984 */ /* 0x0008640000000c00 */
.L_x_126:
[----:B------:R-:W-:Y:S05]  /*7e20*/  BSYNC B1 ;  /* 0x0000000000017941 */ /* 0x000fea0003800000 */
.L_x_125:
[----:B---3--:R-:W-:Y:S05]  /*7e30*/  VIADD R3, R39, 0x20 ;  /* 0x0000002027037836 */ /* 0x008fea0000000000 */
[----:B------:R-:W-:Y:S04]  /*7e40*/  SHF.R.U32.HI R3, RZ, 0x15, R3 ;  /* 0x00000015ff037819 */ /* 0x000fe80000011603 */
[----:B------:R-:W-:Y:S11]  /*7e50*/  LOP3.LUT P0, RZ, R3, 0x3, R88, 0x48, !PT ;  /* 0x0000000303ff7812 */ /* 0x000ff60007804858 */
[----:B------:R-:W-:Y:S02]  /*7e60*/  @!UPT UIADD3 URZ, UPT, UPT, URZ, URZ, URZ ;  /* 0x000000fffffff290 */ /* 0x000fe4000fffe0ff */
[----:B------:R-:W-:Y:S05]  /*7e70*/  @!P0 BRA `(.L_x_130) ;  /* 0x0000000000408947 */ /* 0x000fea0003800000 */
[----:B------:R-:W3:Y:S01]  /*7e80*/  LDCU.64 UR8, c[0x4][0x70] ;  /* 0x01000e00ff0877ac */ /* 0x000ee20008000a00 */
[----:B------:R-:W-:Y:S01]  /*7e90*/  MOV R3, 0x0 ;  /* 0x0000000000037802 */ /* 0x000fe20000000f00 */
[----:B------:R-:W-:Y:S02]  /*7ea0*/  HFMA2 R12, -RZ, RZ, 0, 5.9604644775390625e-08 ;  /* 0x00000001ff0c7431 */ /* 0x000fe400000001ff */
[----:B------:R-:W-:Y:S02]  /*7eb0*/  IMAD.MOV.U32 R8, RZ, RZ, 0x192 ;  /* 0x00000192ff087424 */ /* 0x000fe400078e00ff */
[----:B------:R-:W-:Y:S01]  /*7ec0*/  IMAD.MOV.U32 R13, RZ, RZ, RZ ;  /* 0x000000ffff0d7224 */ /* 0x000fe200078e00ff */
[----:B------:R-:W5:Y:S01]  /*7ed0*/  LDCU.64 UR6, c[0x4][0x78] ;  /* 0x01000f00ff0677ac */ /* 0x000f620008000a00 */
[----:B----4-:R-:W4:Y:S01]  /*7ee0*/  LDC.64 R2, c[0x4][R3] ;  /* 0x0100000003027b82 */ /* 0x010f220000000a00 */
[----:B------:R-:W2:Y:S01]  /*7ef0*/  LDCU.64 UR4, c[0x4][0x10] ;  /* 0x01000200ff0477ac */ /* 0x000ea20008000a00 */
[----:B---3--:R-:W-:Y:S01]  /*7f00*/  MOV R5, UR9 ;  /* 0x0000000900057c02 */ /* 0x008fe20008000f00 */
[----:B------:R-:W-:Y:S01]  /*7f10*/  IMAD.U32 R4, RZ, RZ, UR8 ;  /* 0x00000008ff047e24 */ /* 0x000fe2000f8e00ff */
[----:B-----5:R-:W-:Y:S01]  /*7f20*/  MOV R7, UR7 ;  /* 0x0000000700077c02 */ /* 0x020fe20008000f00 */
[----:B------:R-:W-:Y:S01]  /*7f30*/  IMAD.U32 R6, RZ, RZ, UR6 ;  /* 0x00000006ff067e24 */ /* 0x000fe2000f8e00ff */
[----:B--2---:R-:W-:Y:S01]  /*7f40*/  MOV R11, UR5 ;  /* 0x00000005000b7c02 */ /* 0x004fe20008000f00 */
[----:B------:R-:W-:Y:S02]  /*7f50*/  IMAD.U32 R10, RZ, RZ, UR4 ;  /* 0x00000004ff0a7e24 */ /* 0x000fe4000f8e00ff */
[----:B------:R-:W-:Y:S07]  /*7f60*/  LEPC R20, `(.L_x_130) ;  /* 0x000000001014794e */ /* 0x000fee0000000000 */
[----:B-1--4-:R-:W-:Y:S05]  /*7f70*/  CALL.ABS.NOINC R2 ;  /* 0x0000000002007343 */ /* 0x012fea0003c00000 */
.L_x_130:
[----:B------:R-:W-:Y:S05]  /*7f80*/  WARPSYNC.ALL ;  /* 0x0000000000007948 */ /* 0x000fea0003800000 */
[----:B------:R-:W-:Y:S01]  /*7f90*/  R2UR UR4, R39 ;  /* 0x00000000270472ca */ /* 0x000fe200000e0000 */
[--C-:B-1----:R-:W-:Y:S01]  /*7fa0*/  HADD2.F32 R40, -RZ, R48.reuse.H0_H0 ;  /* 0x20000030ff287230 */ /* 0x102fe20000004100 */
[----:B------:R-:W1:Y:S01]  /*7fb0*/  S2R R107, SR_CgaCtaId ;  /* 0x00000000006b7919 */ /* 0x000e620000008800 */
[----:B------:R-:W-:Y:S01]  /*7fc0*/  HADD2.F32 R43, -RZ, R48.H1_H1 ;  /* 0x30000030ff2b7230 */ /* 0x000fe20000004100 */
[----:B------:R-:W-:Y:S01]  /*7fd0*/  ISETP.NE.AND P6, PT, R104, RZ, PT ;  /* 0x000000ff6800720c */ /* 0x000fe20003fc5270 */
[----:B------:R-:W-:Y:S01]  /*7fe0*/  HADD2.F32 R42, -RZ, R49.H1_H1 ;  /* 0x30000031ff2a7230 */ /* 0x000fe20000004100 */
[----:B------:R-:W-:Y:S01]  /*7ff0*/  ISETP.NE.AND P0, PT, R86, RZ, PT ;  /* 0x000000ff5600720c */ /* 0x000fe20003f05270 */
[--C-:B------:R-:W-:Y:S01]  /*8000*/  HADD2.F32 R44, -RZ, R50.reuse.H1_H1 ;  /* 0x30000032ff2c7230 */ /* 0x100fe20000004100 */
[----:B------:R-:W-:Y:S01]  /*8010*/  MOV R69, UR50 ;  /* 0x0000003200457c02 */ /* 0x000fe20008000f00 */
[----:B------:R-:W-:Y:S01]  /*8020*/  HADD2.F32 R45, -RZ, R59.H0_H0 ;  /* 0x2000003bff2d7230 */ /* 0x000fe20000004100 */
[----:B------:R-:W-:Y:S01]  /*8030*/  BSSY.RECONVERGENT B0, `(.L_x_131) ;  /* 0x0000089000007945 */ /* 0x000fe20003800200 */
[----:B------:R-:W-:Y:S02]  /*8040*/  LEA R70, R47, UR49, 0x3 ;  /* 0x000000312f467c11 */ /* 0x000fe4000f8e18ff */
[----:B----4-:R-:W3:Y:S04]  /*8050*/  LDTM.x32 R4, tmem[UR4+0x20] ;  /* 0x00002004000479ee */ /* 0x010ee800082c0000 */
[----:B------:R-:W-:Y:S04]  /*8060*/  @P6 LEA R69, R69, UR49, 0x3 ;  /* 0x0000003145456c11 */ /* 0x000fe8000f8e18ff */
[----:B------:R-:W-:Y:S02]  /*8070*/  @P6 IADD3 R112, PT, PT, R69, 0x120, RZ ;  /* 0x0000012045706810 */ /* 0x000fe40007ffe0ff */
[----:B------:R-:W-:Y:S01]  /*8080*/  @P6 SHF.L.U32 R69, R83, 0x1f, RZ ;  /* 0x0000001f53456819 */ /* 0x000fe200000006ff */
[C---:B---3--:R-:W-:Y:S01]  /*8090*/  FMUL R0, R38.reuse, R4 ;  /* 0x0000000426007220 */ /* 0x048fe20000400000 */
[C---:B------:R-:W-:Y:S01]  /*80a0*/  FMUL R2, R38.reuse, R5 ;  /* 0x0000000526027220 */ /* 0x040fe20000400000 */
[C---:B------:R-:W-:Y:S01]  /*80b0*/  FMUL R3, R38.reuse, R6 ;  /* 0x0000000626037220 */ /* 0x040fe20000400000 */
[C---:B------:R-:W-:Y:S01]  /*80c0*/  FMUL R7, R38.reuse, R7 ;  /* 0x0000000726077220 */ /* 0x040fe20000400000 */
[C---:B------:R-:W-:Y:S01]  /*80d0*/  FFMA R0, R41.reuse, R40, R0 ;  /* 0x0000002829007223 */ /* 0x040fe20000000000 */
[----:B------:R-:W-:Y:S02]  /*80e0*/  HADD2.F32 R40, -RZ, R49.H0_H0 ;  /* 0x20000031ff287230 */ /* 0x000fe40000004100 */
[C---:B------:R-:W-:Y:S01]  /*80f0*/  FFMA R2, R41.reuse, R43, R2 ;  /* 0x0000002b29027223 */ /* 0x040fe20000000002 */
[C---:B------:R-:W-:Y:S01]  /*8100*/  FMUL R4, R38.reuse, R8 ;  /* 0x0000000826047220 */ /* 0x040fe20000400000 */
[--C-:B------:R-:W-:Y:S02]  /*8110*/  HADD2.F32 R43, -RZ, R51.reuse.H0_H0 ;  /* 0x20000033ff2b7230 */ /* 0x100fe40000004100 */
[----:B------:R-:W-:Y:S01]  /*8120*/  FMUL R5, R38, R9 ;  /* 0x0000000926057220 */ /* 0x000fe20000400000 */
[C---:B------:R-:W-:Y:S01]  /*8130*/  FFMA R3, R41.reuse, R40, R3 ;  /* 0x0000002829037223 */ /* 0x040fe20000000003 */
[----:B------:R-:W-:Y:S01]  /*8140*/  HADD2.F32 R40, -RZ, R50.H0_H0 ;  /* 0x20000032ff287230 */ /* 0x000fe20000004100 */
[----:B------:R-:W-:Y:S01]  /*8150*/  F2FP.F16.F32.PACK_AB R52, R2, R0 ;  /* 0x000000000234723e */ /* 0x000fe200000000ff */
[C---:B------:R-:W-:Y:S01]  /*8160*/  FFMA R7, R41.reuse, R42, R7 ;  /* 0x0000002a29077223 */ /* 0x040fe20000000007 */
[----:B------:R-:W-:Y:S02]  /*8170*/  HADD2.F32 R42, -RZ, R51.H1_H1 ;  /* 0x30000033ff2a7230 */ /* 0x000fe40000004100 */
[C---:B------:R-:W-:Y:S01]  /*8180*/  FMUL R6, R38.reuse, R10 ;  /* 0x0000000a26067220 */ /* 0x040fe20000400000 */
[C---:B------:R-:W-:Y:S01]  /*8190*/  FFMA R4, R41.reuse, R40, R4 ;  /* 0x0000002829047223 */ /* 0x040fe20000000004 */
[----:B------:R-:W-:Y:S01]  /*81a0*/  FFMA R5, R41, R44, R5 ;  /* 0x0000002c29057223 */ /* 0x000fe20000000005 */
[----:B------:R-:W-:Y:S01]  /*81b0*/  F2FP.F16.F32.PACK_AB R53, R7, R3 ;  /* 0x000000030735723e */ /* 0x000fe200000000ff */
[----:B------:R-:W-:Y:S01]  /*81c0*/  FFMA R6, R41, R43, R6 ;  /* 0x0000002b29067223 */ /* 0x000fe20000000006 */
[C---:B------:R-:W-:Y:S01]  /*81d0*/  FMUL R11, R38.reuse, R11 ;  /* 0x0000000b260b7220 */ /* 0x040fe20000400000 */
[--C-:B------:R-:W-:Y:S01]  /*81e0*/  HADD2.F32 R40, -RZ, R56.reuse.H0_H0 ;  /* 0x20000038ff287230 */ /* 0x100fe20000004100 */
        /* <DEDUP_REMOVED lines=12> */
[----:B------:R3:W-:Y:S01]  /*82b0*/  STS.128 [R84+0x2000], R52 ;  /* 0x0020003454007388 */ /* 0x0007e20000000c00 */
[----:B------:R-:W-:Y:S01]  /*82c0*/  F2FP.F16.F32.PACK_AB R60, R9, R8 ;  /* 0x00000008093c723e */ /* 0x000fe200000000ff */
[C---:B------:R-:W-:Y:S01]  /*82d0*/  FFMA R10, R41.reuse, R43, R10 ;  /* 0x0000002b290a7223 */ /* 0x040fe2000000000a */
[--C-:B------:R-:W-:Y:S02]  /*82e0*/  HADD2.F32 R43, -RZ, R58.reuse.H0_H0 ;  /* 0x2000003aff2b7230 */ /* 0x100fe40000004100 */
[----:B------:R-:W-:Y:S01]  /*82f0*/  FFMA R15, R41, R40, R15 ;  /* 0x00000028290f7223 */ /* 0x000fe2000000000f */
[C---:B------:R-:W-:Y:S01]  /*8300*/  FMUL R12, R38.reuse, R16 ;  /* 0x00000010260c7220 */ /* 0x040fe20000400000 */
[----:B------:R-:W-:Y:S02]  /*8310*/  HADD2.F32 R42, -RZ, R58.H1_H1 ;  /* 0x3000003aff2a7230 */ /* 0x000fe40000004100 */
[C---:B------:R-:W-:Y:S01]  /*8320*/  FMUL R13, R38.reuse, R17 ;  /* 0x00000011260d7220 */ /* 0x040fe20000400000 */
[C---:B------:R-:W-:Y:S01]  /*8330*/  FMUL R14, R38.reuse, R18 ;  /* 0x00000012260e7220 */ /* 0x040fe20000400000 */
[----:B------:R-:W-:Y:S01]  /*8340*/  F2FP.F16.F32.PACK_AB R61, R15, R10 ;  /* 0x0000000a0f3d723e */ /* 0x000fe200000000ff */
[C---:B------:R-:W-:Y:S01]  /*8350*/  FFMA R12, R41.reuse, R43, R12 ;  /* 0x0000002b290c7223 */ /* 0x040fe2000000000c */
[----:B------:R-:W-:Y:S02]  /*8360*/  HADD2.F32 R40, -RZ, R59.H1_H1 ;  /* 0x3000003bff287230 */ /* 0x000fe40000004100 */
[C---:B------:R-:W-:Y:S01]  /*8370*/  FFMA R13, R41.reuse, R42, R13 ;  /* 0x0000002a290d7223 */ /* 0x040fe2000000000d */
[C---:B------:R-:W-:Y:S01]  /*8380*/  FMUL R19, R38.reuse, R19 ;  /* 0x0000001326137220 */ /* 0x040fe20000400000 */
[--C-:B------:R-:W-:Y:S02]  /*8390*/  HADD2.F32 R43, -RZ, R64.reuse.H0_H0 ;  /* 0x20000040ff2b7230 */ /* 0x100fe40000004100 */
[C---:B------:R-:W-:Y:S01]  /*83a0*/  FMUL R16, R38.reuse, R20 ;  /* 0x0000001426107220 */ /* 0x040fe20000400000 */
[----:B------:R-:W-:Y:S02]  /*83b0*/  HADD2.F32 R42, -RZ, R64.H1_H1 ;  /* 0x30000040ff2a7230 */ /* 0x000fe40000004100 */
[C---:B------:R-:W-:Y:S01]  /*83c0*/  FMUL R17, R38.reuse, R21 ;  /* 0x0000001526117220 */ /* 0x040fe20000400000 */
[C---:B------:R-:W-:Y:S01]  /*83d0*/  FFMA R14, R41.reuse, R45, R14 ;  /* 0x0000002d290e7223 */ /* 0x040fe2000000000e */
[C---:B------:R-:W-:Y:S01]  /*83e0*/  FFMA R19, R41.reuse, R40, R19 ;  /* 0x0000002829137223 */ /* 0x040fe20000000013 */
[--C-:B------:R-:W-:Y:S02]  /*83f0*/  HADD2.F32 R45, -RZ, R65.reuse.H0_H0 ;  /* 0x20000041ff2d7230 */ /* 0x100fe40000004100 */
[C---:B------:R-:W-:Y:S01]  /*8400*/  FFMA R16, R41.reuse, R43, R16 ;  /* 0x0000002b29107223 */ /* 0x040fe20000000010 */
[C---:B------:R-:W-:Y:S01]  /*8410*/  FMUL R18, R38.reuse, R22 ;  /* 0x0000001626127220 */ /* 0x040fe20000400000 */
[----:B------:R-:W-:Y:S02]  /*8420*/  HADD2.F32 R40, -RZ, R65.H1_H1 ;  /* 0x30000041ff287230 */ /* 0x000fe40000004100 */
[C---:B------:R-:W-:Y:S01]  /*8430*/  FFMA R17, R41.reuse, R42, R17 ;  /* 0x0000002a29117223 */ /* 0x040fe20000000011 */
[C---:B------:R-:W-:Y:S01]  /*8440*/  FMUL R23, R38.reuse, R23 ;  /* 0x0000001726177220 */ /* 0x040fe20000400000 */
[--C-:B------:R-:W-:Y:S02]  /*8450*/  HADD2.F32 R42, -RZ, R66.reuse.H0_H0 ;  /* 0x20000042ff2a7230 */ /* 0x100fe40000004100 */
[C---:B------:R-:W-:Y:S01]  /*8460*/  FMUL R20, R38.reuse, R24 ;  /* 0x0000001826147220 */ /* 0x040fe20000400000 */
[C---:B------:R-:W-:Y:S01]  /*8470*/  FFMA R18, R41.reuse, R45, R18 ;  /* 0x0000002d29127223 */ /* 0x040fe20000000012 */
        /* <DEDUP_REMOVED lines=11> */
[----:B------:R-:W-:Y:S01]  /*8530*/  FFMA R27, R41, R42, R27 ;  /* 0x0000002a291b7223 */ /* 0x000fe2000000001b */
[C---:B------:R-:W-:Y:S01]  /*8540*/  FMUL R24, R38.reuse, R28 ;  /* 0x0000001c26187220 */ /* 0x040fe20000400000 */
[----:B------:R-:W-:Y:S02]  /*8550*/  HADD2.F32 R42, -RZ, R72.H1_H1 ;  /* 0x30000048ff2a7230 */ /* 0x000fe40000004100 */
[C---:B------:R-:W-:Y:S01]  /*8560*/  FMUL R25, R38.reuse, R29 ;  /* 0x0000001d26197220 */ /* 0x040fe20000400000 */
[--C-:B------:R-:W-:Y:S02]  /*8570*/  HADD2.F32 R43, -RZ, R73.reuse.H0_H0 ;  /* 0x20000049ff2b7230 */ /* 0x100fe40000004100 */
[C---:B------:R-:W-:Y:S01]  /*8580*/  FMUL R26, R38.reuse, R30 ;  /* 0x0000001e261a7220 */ /* 0x040fe20000400000 */
[----:B------:R-:W-:Y:S01]  /*8590*/  F2FP.F16.F32.PACK_AB R62, R13, R12 ;  /* 0x0000000c0d3e723e */ /* 0x000fe200000000ff */
[----:B------:R-:W-:Y:S01]  /*85a0*/  FFMA R24, R41, R40, R24 ;  /* 0x0000002829187223 */ /* 0x000fe20000000018 */
[----:B------:R-:W-:Y:S01]  /*85b0*/  F2FP.F16.F32.PACK_AB R63, R19, R14 ;  /* 0x0000000e133f723e */ /* 0x000fe200000000ff */
[C---:B------:R-:W-:Y:S01]  /*85c0*/  FFMA R25, R41.reuse, R42, R25 ;  /* 0x0000002a29197223 */ /* 0x040fe20000000019 */
[C---:B------:R-:W-:Y:S01]  /*85d0*/  FFMA R26, R41.reuse, R43, R26 ;  /* 0x0000002b291a7223 */ /* 0x040fe2000000001a */
[----:B------:R-:W-:Y:S02]  /*85e0*/  HADD2.F32 R40, -RZ, R73.H1_H1 ;  /* 0x30000049ff287230 */ /* 0x000fe40000004100 */
[C---:B------:R-:W-:Y:S01]  /*85f0*/  FMUL R31, R38.reuse, R31 ;  /* 0x0000001f261f7220 */ /* 0x040fe20000400000 */
[----:B------:R4:W-:Y:S01]  /*8600*/  STS.128 [R100+0x2010], R60 ;  /* 0x0020103c64007388 */ /* 0x0009e20000000c00 */
[--C-:B------:R-:W-:Y:S02]  /*8610*/  HADD2.F32 R43, -RZ, R74.reuse.H0_H0 ;  /* 0x2000004aff2b7230 */ /* 0x100fe40000004100 */
[C---:B------:R-:W-:Y:S01]  /*8620*/  FMUL R28, R38.reuse, R32 ;  /* 0x00000020261c7220 */ /* 0x040fe20000400000 */
[----:B------:R-:W-:Y:S02]  /*8630*/  HADD2.F32 R42, -RZ, R74.H1_H1 ;  /* 0x3000004aff2a7230 */ /* 0x000fe40000004100 */
[C---:B------:R-:W-:Y:S01]  /*8640*/  FMUL R29, R38.reuse, R33 ;  /* 0x00000021261d7220 */ /* 0x040fe20000400000 */
[--C-:B------:R-:W-:Y:S02]  /*8650*/  HADD2.F32 R45, -RZ, R75.reuse.H0_H0 ;  /* 0x2000004bff2d7230 */ /* 0x100fe40000004100 */
[C---:B------:R-:W-:Y:S01]  /*8660*/  FMUL R30, R38.reuse, R34 ;  /* 0x00000022261e7220 */ /* 0x040fe20000400000 */
[----:B------:R-:W-:Y:S02]  /*8670*/  HADD2.F32 R44, -RZ, R75.H1_H1 ;  /* 0x3000004bff2c7230 */ /* 0x000fe40000004100 */
[----:B------:R-:W-:Y:S01]  /*8680*/  FFMA R31, R41, R40, R31 ;  /* 0x00000028291f7223 */ /* 0x000fe2000000001f */
[----:B------:R-:W-:Y:S01]  /*8690*/  FMUL R35, R38, R35 ;  /* 0x0000002326237220 */ /* 0x000fe20000400000 */
[----:B---3--:R-:W-:Y:S01]  /*86a0*/  F2FP.F16.F32.PACK_AB R52, R17, R16 ;  /* 0x000000101134723e */ /* 0x008fe200000000ff */
        /* <DEDUP_REMOVED lines=11> */
[----:B------:R-:W-:Y:S02]  /*8760*/  F2FP.F16.F32.PACK_AB R111, R35, R30 ;  /* 0x0000001e236f723e */ /* 0x000fe400000000ff */
[----:B-1----:R-:W-:Y:S03]  /*8770*/  @P6 PRMT R112, R107, 0x654, R112 ;  /* 0x000006546b706816 */ /* 0x002fe60000000070 */
[----:B------:R4:W-:Y:S01]  /*8780*/  STS.128 [R106+0x2030], R108 ;  /* 0x0020306c6a007388 */ /* 0x0009e20000000c00 */
[----:B------:R-:W-:Y:S01]  /*8790*/  @!PT LDS RZ, [RZ] ;  /* 0x00000000fffff984 */ /* 0x000fe20000000800 */
[----:B------:R-:W-:Y:S01]  /*87a0*/  @!PT LDS RZ, [RZ] ;  /* 0x00000000fffff984 */ /* 0x000fe20000000800 */
[----:B------:R-:W-:Y:S01]  /*87b0*/  @!PT LDS RZ, [RZ] ;  /* 0x00000000fffff984 */ /* 0x000fe20000000800 */
[----:B------:R-:W-:Y:S01]  /*87c0*/  @!PT LDS RZ, [RZ] ;  /* 0x00000000fffff984 */ /* 0x000fe20000000800 */
[----:B------:R1:W-:Y:S07]  /*87d0*/  MEMBAR.ALL.CTA ;  /* 0x0000000000007992 */ /* 0x0003ee0000008000 */
[----:B-1----:R-:W1:Y:S02]  /*87e0*/  FENCE.VIEW.ASYNC.S ;  /* 0x00000000000073c6 */ /* 0x002e640000000000 */
[----:B-1----:R-:W-:Y:S06]  /*87f0*/  BAR.SYNC.DEFER_BLOCKING 0x1, 0x80 ;  /* 0x0042000000007b1d */ /* 0x002fec0000010000 */
[----:B------:R-:W-:Y:S05]  /*8800*/  @P0 BRA `(.L_x_132) ;  /* 0x00000000002c0947 */ /* 0x000fea0003800000 */
[----:B------:R-:W1:Y:S01]  /*8810*/  LDCU.64 UR6, c[0x0][0x348] ;  /* 0x00006900ff0677ac */ /* 0x000e620008000a00 */
[----:B------:R-:W-:Y:S02]  /*8820*/  R2UR UR10, R102 ;  /* 0x00000000660a72ca */ /* 0x000fe400000e0000 */
[----:B------:R-:W-:Y:S01]  /*8830*/  R2UR UR11, R99 ;  /* 0x00000000630b72ca */ /* 0x000fe200000e0000 */
[----:B------:R-:W-:Y:S01]  /*8840*/  UIADD3 UR9, UPT, UPT, UR41, 0x20, URZ ;  /* 0x0000002029097890 */ /* 0x000fe2000fffe0ff */
[----:B------:R-:W-:Y:S01]  /*8850*/  R2UR UR12, R101 ;  /* 0x00000000650c72ca */ /* 0x000fe200000e0000 */
[----:B------:R-:W-:Y:S02]  /*8860*/  UIADD3 UR8, UPT, UPT, UR49, 0x2200, URZ ;  /* 0x0000220031087890 */ /* 0x000fe4000fffe0ff */
[----:B-1----:R-:W-:Y:S04]  /*8870*/  UIADD3 UR4, UP0, UPT, UR6, 0x680, URZ ;  /* 0x0000068006047890 */ /* 0x002fe8000ff1e0ff */
[----:B------:R-:W-:Y:S09]  /*8880*/  UIADD3.X UR5, UPT, UPT, URZ, UR7, URZ, UP0, !UPT ;  /* 0x00000007ff057290 */ /* 0x000ff200087fe4ff */
[----:B------:R1:W-:Y:S01]  /*8890*/  UTMASTG.4D.IM2COL [UR8], [UR4] ;  /* 0x00000008040073b5 */ /* 0x0003e20008058000 */
[----:B------:R0:W-:Y:S01]  /*88a0*/  UTMACMDFLUSH ;  /* 0x00000000000079b7 */ /* 0x0001e20000000000 */
[----:B-1----:R-:W-:Y:S04]  /*88b0*/  DEPBAR.LE SB0, 0x1 ;  /* 0x000080400000791a */ /* 0x002fe80000000000 */
.L_x_132:
[----:B------:R-:W-:Y:S05]  /*88c0*/  BSYNC.RECONVERGENT B0 ;  /* 0x0000000000007941 */ /* 0x000fea0003800200 */
.L_x_131:
[----:B------:R-:W-:Y:S01]  /*88d0*/  BAR.SYNC.DEFER_BLOCKING 0x1, 0x80 ;  /* 0x0042000000007b1d */ /* 0x000fe20000010000 */
[----:B------:R-:W-:Y:S04]  /*88e0*/  UIADD3 UR4, UPT, UPT, UR50, 0x1, URZ ;  /* 0x0000000132047890 */ /* 0x000fe8000fffe0ff */
[----:B------:R-:W-:Y:S04]  /*88f0*/  UISETP.NE.AND UP0, UPT, UR4, 0x4, UPT ;  /* 0x000000040400788c */ /* 0x000fe8000bf05270 */
[----:B------:R-:W-:Y:S01]  /*8900*/  USEL UR40, UR4, URZ, UP0 ;  /* 0x000000ff04287287 */ /* 0x000fe20008000000 */
[----:B------:R1:W-:Y:S01]  /*8910*/  @P6 SYNCS.ARRIVE.TRANS64.RED.A1T0 RZ, [R112+URZ], RZ ;  /* 0x000000ff70ff69a7 */ /* 0x0003e200081004ff */
[----:B------:R-:W-:Y:S01]  /*8920*/  BSSY B1, `(.L_x_133) ;  /* 0x0000017000017945 */ /* 0x000fe20003800000 */
[----:B------:R-:W3:Y:S02]  /*8930*/  @P6 SYNCS.PHASECHK.TRANS64.TRYWAIT P0, [R70+URZ+0x100], R69 ;  /* 0x00010045460065a7 */ /* 0x000ee400080011ff */
[----:B---3--:R-:W-:Y:S01]  /*8940*/  @P6 SEL R46, RZ, 0x1, !P0 ;  /* 0x00000001ff2e6807 */ /* 0x008fe20004000000 */
[----:B-1----:R-:W-:Y:S06]  /*8950*/  @!P6 BRA `(.L_x_134) ;  /* 0x00000000004ce947 */ /* 0x002fec0003800000 */
        /* <DEDUP_REMOVED lines=9> */
[----:B------:R-:W-:Y:S04]  /*89f0*/  SHF.L.U32 R5, R83, 0x1f, RZ ;  /* 0x0000001f53057819 */ /* 0x000fe800000006ff */
[----:B------:R-:W1:Y:S02]  /*8a00*/  SYNCS.PHASECHK.TRANS64.TRYWAIT P0, [R70+URZ+0x100], R5 ;  /* 0x00010005460075a7 */ /* 0x000e6400080011ff */
[----:B-1----:R-:W-:Y:S05]  /*8a10*/  @!P0 BRA `(.L_x_137) ;  /* 0x0000002800808947 */ /* 0x002fea0003800000 */
.L_x_136:
[----:B------:R-:W-:Y:S05]  /*8a20*/  BSYNC B0 ;  /* 0x0000000000007941 */ /* 0x000fea0003800000 */
.L_x_135:
[----:B------:R-:W-:Y:S02]  /*8a30*/  ISETP.NE.AND P0, PT, R68, RZ, PT ;  /* 0x000000ff4400720c */ /* 0x000fe40003f05270 */
[----:B------:R-:W-:Y:S11]  /*8a40*/  IADD3 R47, PT, PT, R47, 0x1, RZ ;  /* 0x000000012f2f7810 */ /* 0x000ff60007ffe0ff */
[----:B------:R3:W1:Y:S04]  /*8a50*/  @P0 LDS.128 R48, [R4] ;  /* 0x0000000004300984 */ /* 0x0006680000000c00 */
[----:B------:R3:W1:Y:S04]  /*8a60*/  @P0 LDS.128 R56, [R3+0x10] ;  /* 0x0000100003380984 */ /* 0x0006680000000c00 */
[----:B------:R3:W1:Y:S04]  /*8a70*/  @P0 LDS.128 R64, [R2+0x20] ;  /* 0x0000200002400984 */ /* 0x0006680000000c00 */
[----:B------:R3:W1:Y:S02]  /*8a80*/  @P0 LDS.128 R72, [R0+0x30] ;  /* 0x0000300000480984 */ /* 0x0006640000000c00 */
.L_x_134:
[----:B------:R-:W-:Y:S05]  /*8a90*/  BSYNC B1 ;  /* 0x0000000000017941 */ /* 0x000fea0003800000 */
.L_x_133:
[----:B---3--:R-:W-:Y:S05]  /*8aa0*/  VIADD R3, R39, 0x40 ;  /* 0x0000004027037836 */ /* 0x008fea0000000000 */
[----:B------:R-:W-:Y:S04]  /*8ab0*/  SHF.R.U32.HI R3, RZ, 0x15, R3 ;  /* 0x00000015ff037819 */ /* 0x000fe80000011603 */
[----:B------:R-:W-:Y:S11]  /*8ac0*/  LOP3.LUT P0, RZ, R3, 0x3, R88, 0x48, !PT ;  /* 0x0000000303ff7812 */ /* 0x000ff60007804858 */
[----:B------:R-:W-:Y:S02]  /*8ad0*/  @!UPT UIADD3 URZ, UPT, UPT, URZ, URZ, URZ ;  /* 0x000000fffffff290 */ /* 0x000fe4000fffe0ff */
[----:B------:R-:W-:Y:S05]  /*8ae0*/  @!P0 BRA `(.L_x_138) ;  /* 0x0000000000408947 */ /* 0x000fea0003800000 */
[----:B------:R-:W1:Y:S01]  /*8af0*/  LDCU.64 UR8, c[0x4][0x70] ;  /* 0x01000e00ff0877ac */ /* 0x000e620008000a00 */
[----:B------:R-:W-:Y:S01]  /*8b00*/  MOV R3, 0x0 ;  /* 0x0000000000037802 */ /* 0x000fe20000000f00 */
[----:B------:R-:W-:Y:S02]  /*8b10*/  HFMA2 R12, -RZ, RZ, 0, 5.9604644775390625e-08 ;  /* 0x00000001ff0c7431 */ /* 0x000fe400000001ff */
[----:B------:R-:W-:Y:S02]  /*8b20*/  IMAD.MOV.U32 R8, RZ, RZ, 0x192 ;  /* 0x00000192ff087424 */ /* 0x000fe400078e00ff */
[----:B------:R-:W-:Y:S01]  /*8b30*/  IMAD.MOV.U32 R13, RZ, RZ, RZ ;  /* 0x000000ffff0d7224 */ /* 0x000fe200078e00ff */
[----:B------:R-:W3:Y:S01]  /*8b40*/  LDCU.64 UR6, c[0x4][0x78] ;  /* 0x01000f00ff0677ac */ /* 0x000ee20008000a00 */
[----:B------:R-:W2:Y:S01]  /*8b50*/  LDC.64 R2, c[0x4][R3] ;  /* 0x0100000003027b82 */ /* 0x000ea20000000a00 */
[----:B------:R-:W5:Y:S01]  /*8b60*/  LDCU.64 UR4, c[0x4][0x10] ;  /* 0x01000200ff0477ac */ /* 0x000f620008000a00 */
[----:B-1----:R-:W-:Y:S01]  /*8b70*/  MOV R5, UR9 ;  /* 0x0000000900057c02 */ /* 0x002fe20008000f00 */
[----:B------:R-:W-:Y:S01]  /*8b80*/  IMAD.U32 R4, RZ, RZ, UR8 ;  /* 0x00000008ff047e24 */ /* 0x000fe2000f8e00ff */
[----:B---3--:R-:W-:Y:S01]  /*8b90*/  MOV R7, UR7 ;  /* 0x0000000700077c02 */ /* 0x008fe20008000f00 */
[----:B------:R-:W-:Y:S01]  /*8ba0*/  IMAD.U32 R6, RZ, RZ, UR6 ;  /* 0x00000006ff067e24 */ /* 0x000fe2000f8e00ff */
[----:B-----5:R-:W-:Y:S01]  /*8bb0*/  MOV R11, UR5 ;  /* 0x00000005000b7c02 */ /* 0x020fe20008000f00 */
[----:B------:R-:W-:Y:S02]  /*8bc0*/  IMAD.U32 R10, RZ, RZ, UR4 ;  /* 0x00000004ff0a7e24 */ /* 0x000fe4000f8e00ff */
[----:B------:R-:W-:Y:S07]  /*8bd0*/  LEPC R20, `(.L_x_138) ;  /* 0x000000001014794e */ /* 0x000fee0000000000 */
[----:B--2-4-:R-:W-:Y:S05]  /*8be0*/  CALL.ABS.NOINC R2 ;  /* 0x0000000002007343 */ /* 0x014fea0003c00000 */
.L_x_138:
[----:B------:R-:W-:Y:S05]  /*8bf0*/  WARPSYNC.ALL ;  /* 0x0000000000007948 */ /* 0x000fea0003800000 */
[----:B------:R-:W-:Y:S01]  /*8c00*/  R2UR UR4, R39 ;  /* 0x00000000270472ca */ /* 0x000fe200000e0000 */
[--C-:B-1----:R-:W-:Y:S01]  /*8c10*/  HADD2.F32 R40, -RZ, R48.reuse.H0_H0 ;  /* 0x20000030ff287230 */ /* 0x102fe20000004100 */
[----:B------:R-:W-:Y:S01]  /*8c20*/  ISETP.NE.AND P6, PT, R104, RZ, PT ;  /* 0x000000ff6800720c */ /* 0x000fe20003fc5270 */
[----:B------:R-:W-:Y:S01]  /*8c30*/  HADD2.F32 R43, -RZ, R48.H1_H1 ;  /* 0x30000030ff2b7230 */ /* 0x000fe20000004100 */
[----:B------:R-:W-:Y:S01]  /*8c40*/  ISETP.NE.AND P0, PT, R86, RZ, PT ;  /* 0x000000ff5600720c */ /* 0x000fe20003f05270 */
[----:B------:R-:W-:Y:S01]  /*8c50*/  HADD2.F32 R42, -RZ, R49.H0_H0 ;  /* 0x20000031ff2a7230 */ /* 0x000fe20000004100 */
[----:B------:R-:W-:Y:S01]  /*8c60*/  MOV R69, UR40 ;  /* 0x0000002800457c02 */ /* 0x000fe20008000f00 */
[--C-:B------:R-:W-:Y:S01]  /*8c70*/  HADD2.F32 R45, -RZ, R51.reuse.H0_H0 ;  /* 0x20000033ff2d7230 */ /* 0x100fe20000004100 */
[----:B------:R-:W-:Y:S01]  /*8c80*/  BSSY.RECONVERGENT B0, `(.L_x_139) ;  /* 0x000008a000007945 */ /* 0x000fe20003800200 */
[----:B------:R-:W-:Y:S04]  /*8c90*/  HADD2.F32 R44, -RZ, R51.H1_H1 ;  /* 0x30000033ff2c7230 */ /* 0x000fe80000004100 */
[----:B------:R-:W1:Y:S02]  /*8ca0*/  LDTM.x32 R4, tmem[UR4+0x40] ;  /* 0x00004004000479ee */ /* 0x000e6400082c0000 */
[----:B------:R-:W-:Y:S02]  /*8cb0*/  @P6 LEA R69, R69, UR49, 0x3 ;  /* 0x0000003145456c11 */ /* 0x000fe4000f8e18ff */
[----:B------:R-:W-:Y:S02]  /*8cc0*/  @P6 SHF.L.U32 R112, R83, 0x1f, RZ ;  /* 0x0000001f53706819 */ /* 0x000fe400000006ff */
[----:B------:R-:W-:Y:S02]  /*8cd0*/  @P6 IADD3 R70, PT, PT, R69, 0x120, RZ ;  /* 0x0000012045466810 */ /* 0x000fe40007ffe0ff */
[----:B------:R-:W-:Y:S02]  /*8ce0*/  LEA R69, R47, UR49, 0x3 ;  /* 0x000000312f457c11 */ /* 0x000fe4000f8e18ff */
[----:B------:R-:W-:Y:S01]  /*8cf0*/  @P6 PRMT R70, R107, 0x654, R70 ;  /* 0x000006546b466816 */ /* 0x000fe20000000046 */
[C---:B-1----:R-:W-:Y:S01]  /*8d00*/  FMUL R0, R38.reuse, R4 ;  /* 0x0000000426007220 */ /* 0x042fe20000400000 */
[C---:B------:R-:W-:Y:S01]  /*8d10*/  FMUL R2, R38.reuse, R5 ;  /* 0x0000000526027220 */ /* 0x040fe20000400000 */
[C---:B------:R-:W-:Y:S01]  /*8d20*/  FMUL R3, R38.reuse, R6 ;  /* 0x0000000626037220 */ /* 0x040fe20000400000 */
[C---:B------:R-:W-:Y:S01]  /*8d30*/  FMUL R7, R38.reuse, R7 ;  /* 0x0000000726077220 */ /* 0x040fe20000400000 */
[C---:B------:R-:W-:Y:S01]  /*8d40*/  FFMA R0, R41.reuse, R40, R0 ;  /* 0x0000002829007223 */ /* 0x040fe20000000000 */
[----:B------:R-:W-:Y:S02]  /*8d50*/  HADD2.F32 R40, -RZ, R49.H1_H1 ;  /* 0x30000031ff287230 */ /* 0x000fe40000004100 */
[C---:B------:R-:W-:Y:S01]  /*8d60*/  FFMA R2, R41.reuse, R43, R2 ;  /* 0x0000002b29027223 */ /* 0x040fe20000000002 */
[C---:B------:R-:W-:Y:S01]  /*8d70*/  FFMA R3, R41.reuse, R42, R3 ;  /* 0x0000002a29037223 */ /* 0x040fe20000000003 */
[--C-:B------:R-:W-:Y:S02]  /*8d80*/  HADD2.F32 R43, -RZ, R50.reuse.H0_H0 ;  /* 0x20000032ff2b7230 */ /* 0x100fe40000004100 */
[----:B------:R-:W-:Y:S01]  /*8d90*/  FMUL R4, R38, R8 ;  /* 0x0000000826047220 */ /* 0x000fe20000400000 */
[----:B------:R-:W-:Y:S01]  /*8da0*/  HADD2.F32 R42, -RZ, R50.H1_H1 ;  /* 0x30000032ff2a7230 */ /* 0x000fe20000004100 */
[----:B----4-:R-:W-:Y:S01]  /*8db0*/  F2FP.F16.F32.PACK_AB R60, R2, R0 ;  /* 0x00000000023c723e */ /* 0x010fe200000000ff */
[C---:B------:R-:W-:Y:S01]  /*8dc0*/  FFMA R7, R41.reuse, R40, R7 ;  /* 0x0000002829077223 */ /* 0x040fe20000000007 */
[----:B------:R-:W-:Y:S01]  /*8dd0*/  FFMA R4, R41, R43, R4 ;  /* 0x0000002b29047223 */ /* 0x000fe20000000004 */
[C---:B------:R-:W-:Y:S01]  /*8de0*/  FMUL R5, R38.reuse, R9 ;  /* 0x0000000926057220 */ /* 0x040fe20000400000 */
[C---:B------:R-:W-:Y:S01]  /*8df0*/  FMUL R6, R38.reuse, R10 ;  /* 0x0000000a26067220 */ /* 0x040fe20000400000 */
[C---:B------:R-:W-:Y:S01]  /*8e00*/  FMUL R11, R38.reuse, R11 ;  /* 0x0000000b260b7220 */ /* 0x040fe20000400000 */
[--C-:B------:R-:W-:Y:S01]  /*8e10*/  HADD2.F32 R40, -RZ, R56.reuse.H0_H0 ;  /* 0x20000038ff287230 */ /* 0x100fe20000004100 */
[----:B------:R-:W-:Y:S01]  /*8e20*/  F2FP.F16.F32.PACK_AB R61, R7, R3 ;  /* 0x00000003073d723e */ /* 0x000fe200000000ff */
[C---:B------:R-:W-:Y:S01]  /*8e30*/  FFMA R5, R41.reuse, R42, R5 ;  /* 0x0000002a29057223 */ /* 0x040fe20000000005 */
[C---:B------:R-:W-:Y:S01]  /*8e40*/  FFMA R6, R41.reuse, R45, R6 ;  /* 0x0000002d29067223 */ /* 0x040fe20000000006 */
[----:B------:R-:W-:Y:S01]  /*8e50*/  FFMA R11, R41, R44, R11 ;  /* 0x0000002c290b7223 */ /* 0x000fe2000000000b */
[C---:B------:R-:W-:Y:S01]  /*8e60*/  FMUL R8, R38.reuse, R12 ;  /* 0x0000000c26087220 */ /* 0x040fe20000400000 */
[----:B------:R-:W-:Y:S01]  /*8e70*/  HADD2.F32 R42, -RZ, R56.H1_H1 ;  /* 0x30000038ff2a7230 */ /* 0x000fe20000004100 */
[----:B------:R-:W-:Y:S01]  /*8e80*/  F2FP.F16.F32.PACK_AB R62, R5, R4 ;  /* 0x00000004053e723e */ /* 0x000fe200000000ff */
[C---:B------:R-:W-:Y:S01]  /*8e90*/  FMUL R9, R38.reuse, R13 ;  /* 0x0000000d26097220 */ /* 0x040fe20000400000 */
[----:B------:R-:W-:Y:S01]  /*8ea0*/  F2FP.F16.F32.PACK_AB R63, R11, R6 ;  /* 0x000000060b3f723e */ /* 0x000fe200000000ff */
[C---:B------:R-:W-:Y:S01]  /*8eb0*/  FFMA R8, R41.reuse, R40, R8 ;  /* 0x0000002829087223 */ /* 0x040fe20000000008 */
[--C-:B------:R-:W-:Y:S02]  /*8ec0*/  HADD2.F32 R43, -RZ, R57.reuse.H0_H0 ;  /* 0x20000039ff2b7230 */ /* 0x100fe40000004100 */
[----:B------:R-:W-:Y:S01]  /*8ed0*/  FFMA R9, R41, R42, R9 ;  /* 0x0000002a29097223 */ /* 0x000fe20000000009 */
[C---:B------:R-:W-:Y:S01]  /*8ee0*/  FMUL R10, R38.reuse, R14 ;  /* 0x0000000e260a7220 */ /* 0x040fe20000400000 */
[----:B------:R1:W-:Y:S01]  /*8ef0*/  STS.128 [R84+0x4000], R60 ;  /* 0x0040003c54007388 */ /* 0x0003e20000000c00 */
[----:B------:R-:W-:Y:S02]  /*8f00*/  HADD2.F32 R40, -RZ, R57.H1_H1 ;  /* 0x30000039ff287230 */ /* 0x000fe40000004100 */
[C---:B------:R-:W-:Y:S01]  /*8f10*/  FMUL R15, R38.reuse, R15 ;  /* 0x0000000f260f7220 */ /* 0x040fe20000400000 */
        /* <DEDUP_REMOVED lines=14> */
[C---:B------:R-:W-:Y:S01]  /*9000*/  FMUL R16, R38.reuse, R20 ;  /* 0x0000001426107220 */ /* 0x040fe20000400000 */
[C---:B------:R-:W-:Y:S01]  /*9010*/  FFMA R14, R41.reuse, R43, R14 ;  /* 0x0000002b290e7223 */ /* 0x040fe2000000000e */
[--C-:B------:R-:W-:Y:S02]  /*9020*/  HADD2.F32 R43, -RZ, R64.reuse.H0_H0 ;  /* 0x20000040ff2b7230 */ /* 0x100fe40000004100 */
        /* <DEDUP_REMOVED lines=22> */
[----:B------:R-:W-:Y:S01]  /*9190*/  FFMA R27, R41, R42, R27 ;  /* 0x0000002a291b7223 */ /* 0x000fe2000000001b */
[--C-:B------:R-:W-:Y:S02]  /*91a0*/  HADD2.F32 R40, -RZ, R72.reuse.H0_H0 ;  /* 0x20000048ff287230 */ /* 0x100fe40000004100 */
        /* <DEDUP_REMOVED lines=22> */
[----:B-1----:R-:W-:Y:S01]  /*9310*/  F2FP.F16.F32.PACK_AB R60, R17, R16 ;  /* 0x00000010113c723e */ /* 0x002fe200000000ff */
        /* <DEDUP_REMOVED lines=32> */
.L_x_140:
[----:B------:R-:W-:Y:S05]  /*9520*/  BSYNC.RECONVERGENT B0 ;  /* 0x0000000000007941 */ /* 0x000fea0003800200 */
.L_x_139:
[----:B------:R-:W-:Y:S01]  /*9530*/  BAR.SYNC.DEFER_BLOCKING 0x1, 0x80 ;  /* 0x0042000000007b1d */ /* 0x000fe20000010000 */
[----:B------:R-:W-:Y:S04]  /*9540*/  UIADD3 UR4, UPT, UPT, UR40, 0x1, URZ ;  /* 0x0000000128047890 */ /* 0x000fe8000fffe0ff */
[----:B------:R-:W-:Y:S04]  /*9550*/  UISETP.NE.AND UP0, UPT, UR4, 0x4, UPT ;  /* 0x000000040400788c */ /* 0x000fe8000bf05270 */
[----:B------:R-:W-:Y:S01]  /*9560*/  USEL UR50, UR4, URZ, UP0 ;  /* 0x000000ff04327287 */ /* 0x000fe20008000000 */
[----:B------:R1:W-:Y:S01]  /*9570*/  @P6 SYNCS.ARRIVE.TRANS64.RED.A1T0 RZ, [R70+URZ], RZ ;  /* 0x000000ff46ff69a7 */ /* 0x0003e200081004ff */
[----:B------:R-:W-:Y:S01]  /*9580*/  BSSY B1, `(.L_x_141) ;  /* 0x0000017000017945 */ /* 0x000fe20003800000 */
[----:B------:R-:W4:Y:S02]  /*9590*/  @P6 SYNCS.PHASECHK.TRANS64.TRYWAIT P0, [R69+URZ+0x100], R112 ;  /* 0x00010070450065a7 */ /* 0x000f2400080011ff */
[----:B----4-:R-:W-:Y:S01]  /*95a0*/  @P6 SEL R46, RZ, 0x1, !P0 ;  /* 0x00000001ff2e6807 */ /* 0x010fe20004000000 */
        /* <DEDUP_REMOVED lines=13> */
.L_x_144:
[----:B------:R-:W-:Y:S05]  /*9680*/  BSYNC B0 ;  /* 0x0000000000007941 */ /* 0x000fea0003800000 */
.L_x_143:
[----:B------:R-:W-:Y:S11]  /*9690*/  ISETP.NE.AND P0, PT, R68, RZ, PT ;  /* 0x000000ff4400720c */ /* 0x000ff60003f05270 */
[----:B------:R-:W-:Y:S02]  /*96a0*/  @!UPT UIADD3 URZ, UPT, UPT, URZ, URZ, URZ ;  /* 0x000000fffffff290 */ /* 0x000fe4000fffe0ff */
[----:B------:R4:W1:Y:S04]  /*96b0*/  @P0 LDS.128 R48, [R3] ;  /* 0x0000000003300984 */ /* 0x0008680000000c00 */
[----:B------:R4:W1:Y:S04]  /*96c0*/  @P0 LDS.128 R56, [R2+0x10] ;  /* 0x0000100002380984 */ /* 0x0008680000000c00 */
[----:B------:R4:W1:Y:S04]  /*96d0*/  @P0 LDS.128 R64, [R0+0x20] ;  /* 0x0000200000400984 */ /* 0x0008680000000c00 */
[----:B------:R4:W1:Y:S02]  /*96e0*/  @P0 LDS.128 R72, [R47+0x30] ;  /* 0x000030002f480984 */ /* 0x0008640000000c00 */
.L_x_142:
[----:B------:R-:W-:Y:S05]  /*96f0*/  BSYNC B1 ;  /* 0x0000000000017941 */ /* 0x000fea0003800000 */
.L_x_141:
[----:B----4-:R-:W-:Y:S05]  /*9700*/  VIADD R3, R39, 0x60 ;  /* 0x0000006027037836 */ /* 0x010fea0000000000 */
[----:B------:R-:W-:Y:S04]  /*9710*/  SHF.R.U32.HI R3, RZ, 0x15, R3 ;  /* 0x00000015ff037819 */ /* 0x000fe80000011603 */
[----:B------:R-:W-:Y:S11]  /*9720*/  LOP3.LUT P0, RZ, R3, 0x3, R88, 0x48, !PT ;  /* 0x0000000303ff7812 */ /* 0x000ff60007804858 */
[----:B------:R-:W-:Y:S02]  /*9730*/  @!UPT UIADD3 URZ, UPT, UPT, URZ, URZ, URZ ;  /* 0x000000fffffff290 */ /* 0x000fe4000fffe0ff */
[----:B------:R-:W-:Y:S05]  /*9740*/  @!P0 BRA `(.L_x_146) ;  /* 0x0000000000408947 */ /* 0x000fea0003800000 */
[----:B------:R-:W4:Y:S01]  /*9750*/  LDCU.64 UR8, c[0x4][0x70] ;  /* 0x01000e00ff0877ac */ /* 0x000f220008000a00 */
[----:B------:R-:W-:Y:S01]  /*9760*/  MOV R3, 0x0 ;  /* 0x0000000000037802 */ /* 0x000fe20000000f00 */
[----:B------:R-:W-:Y:S02]  /*9770*/  HFMA2 R12, -RZ, RZ, 0, 5.9604644775390625e-08 ;  /* 0x00000001ff0c7431 */ /* 0x000fe400000001ff */
[----:B------:R-:W-:Y:S02]  /*9780*/  IMAD.MOV.U32 R8, RZ, RZ, 0x192 ;  /* 0x00000192ff087424 */ /* 0x000fe400078e00ff */
[----:B------:R-:W-:Y:S01]  /*9790*/  IMAD.MOV.U32 R13, RZ, RZ, RZ ;  /* 0x000000ffff0d7224 */ /* 0x000fe200078e00ff */
[----:B------:R-:W5:Y:S01]  /*97a0*/  LDCU.64 UR6, c[0x4][0x78] ;  /* 0x01000f00ff0677ac */ /* 0x000f620008000a00 */
[----:B------:R-:W2:Y:S01]  /*97b0*/  LDC.64 R2, c[0x4][R3] ;  /* 0x0100000003027b82 */ /* 0x000ea20000000a00 */
[----:B------:R-:W3:Y:S01]  /*97c0*/  LDCU.64 UR4, c[0x4][0x10] ;  /* 0x01000200ff0477ac */ /* 0x000ee20008000a00 */
[----:B----4-:R-:W-:Y:S01]  /*97d0*/  MOV R5, UR9 ;  /* 0x0000000900057c02 */ /* 0x010fe20008000f00 */
[----:B-1----:R-:W-:Y:S01]  /*97e0*/  IMAD.U32 R4, RZ, RZ, UR8 ;  /* 0x00000008ff047e24 */ /* 0x002fe2000f8e00ff */
[----:B-----5:R-:W-:Y:S01]  /*97f0*/  MOV R7, UR7 ;  /* 0x0000000700077c02 */ /* 0x020fe20008000f00 */
[----:B------:R-:W-:Y:S01]  /*9800*/  IMAD.U32 R6, RZ, RZ, UR6 ;  /* 0x00000006ff067e24 */ /* 0x000fe2000f8e00ff */
[----:B---3--:R-:W-:Y:S01]  /*9810*/  MOV R11, UR5 ;  /* 0x00000005000b7c02 */ /* 0x008fe20008000f00 */
[----:B------:R-:W-:Y:S02]  /*9820*/  IMAD.U32 R10, RZ, RZ, UR4 ;  /* 0x00000004ff0a7e24 */ /* 0x000fe4000f8e00ff */
[----:B------:R-:W-:Y:S07]  /*9830*/  LEPC R20, `(.L_x_146) ;  /* 0x000000001014794e */ /* 0x000fee0000000000 */
[----:B--2---:R-:W-:Y:S05]  /*9840*/  CALL.ABS.NOINC R2 ;  /* 0x0000000002007343 */ /* 0x004fea0003c00000 */
.L_x_146:
[----:B------:R-:W-:Y:S01]  /*9850*/  ISETP.NE.AND P0, PT, R86, RZ, PT ;  /* 0x000000ff5600720c */ /* 0x000fe20003f05270 */
[----:B------:R-:W-:Y:S05]  /*9860*/  WARPSYNC.ALL ;  /* 0x0000000000007948 */ /* 0x000fea0003800000 */
[----:B------:R-:W-:Y:S01]  /*9870*/  R2UR UR4, R39 ;  /* 0x00000000270472ca */ /* 0x000fe200000e0000 */
[--C-:B-1----:R-:W-:Y:S01]  /*9880*/  HADD2.F32 R40, -RZ, R48.reuse.H0_H0 ;  /* 0x20000030ff287230 */ /* 0x102fe20000004100 */
[----:B------:R-:W-:Y:S01]  /*9890*/  IADD3 R105, PT, PT, R105, 0x170, RZ ;  /* 0x0000017069697810 */ /* 0x000fe20007ffe0ff */
[----:B------:R-:W-:Y:S01]  /*98a0*/  HADD2.F32 R42, -RZ, R48.H1_H1 ;  /* 0x30000030ff2a7230 */ /* 0x000fe20000004100 */
[----:B------:R-:W-:Y:S01]  /*98b0*/  BSSY.RECONVERGENT B0, `(.L_x_147) ;  /* 0x000008a000007945 */ /* 0x000fe20003800200 */
[--C-:B------:R-:W-:Y:S01]  /*98c0*/  HADD2.F32 R43, -RZ, R49.reuse.H0_H0 ;  /* 0x20000031ff2b7230 */ /* 0x100fe20000004100 */
[----:B------:R-:W-:Y:S01]  /*98d0*/  LOP3.LUT R105, R105, 0xfefffff8, RZ, 0xc0, !PT ;  /* 0xfefffff869697812 */ /* 0x000fe200078ec0ff */
[----:B------:R-:W-:Y:S02]  /*98e0*/  HADD2.F32 R44, -RZ, R49.H1_H1 ;  /* 0x30000031ff2c7230 */ /* 0x000fe40000004100 */
[--C-:B------:R-:W-:Y:S02]  /*98f0*/  HADD2.F32 R45, -RZ, R50.reuse.H0_H0 ;  /* 0x20000032ff2d7230 */ /* 0x100fe40000004100 */
[----:B------:R-:W-:Y:S02]  /*9900*/  HADD2.F32 R46, -RZ, R50.H1_H1 ;  /* 0x30000032ff2e7230 */ /* 0x000fe40000004100 */
[----:B------:R-:W1:Y:S01]  /*9910*/  LDTM.x32 R4, tmem[UR4+0x60] ;  /* 0x00006004000479ee */ /* 0x000e6200082c0000 */
[----:B------:R-:W-:Y:S01]  /*9920*/  NOP ;  /* 0x0000000000007918 */ /* 0x000fe20000000000 */
[----:B-1----:R1:W-:Y:S01]  /*9930*/  SYNCS.ARRIVE.TRANS64.RED.A1T0 RZ, [R105+URZ], RZ ;  /* 0x000000ff69ff79a7 */ /* 0x0023e200081004ff */
[--C-:B------:R-:W-:Y:S02]  /*9940*/  HADD2.F32 R47, -RZ, R51.reuse.H0_H0 ;  /* 0x20000033ff2f7230 */ /* 0x100fe40000004100 */
[----:B------:R-:W-:Y:S02]  /*9950*/  HADD2.F32 R48, -RZ, R51.H1_H1 ;  /* 0x30000033ff307230 */ /* 0x000fe40000004100 */
[--C-:B------:R-:W-:Y:S02]  /*9960*/  HADD2.F32 R49, -RZ, R56.reuse.H0_H0 ;  /* 0x20000038ff317230 */ /* 0x100fe40000004100 */
[----:B------:R-:W-:Y:S02]  /*9970*/  HADD2.F32 R51, -RZ, R56.H1_H1 ;  /* 0x30000038ff337230 */ /* 0x000fe40000004100 */
[--C-:B------:R-:W-:Y:S02]  /*9980*/  HADD2.F32 R50, -RZ, R57.reuse.H0_H0 ;  /* 0x20000039ff327230 */ /* 0x100fe40000004100 */
[----:B---3--:R-:W-:Y:S02]  /*9990*/  HADD2.F32 R52, -RZ, R57.H1_H1 ;  /* 0x30000039ff347230 */ /* 0x008fe40000004100 */
[--C-:B------:R-:W-:Y:S02]  /*99a0*/  HADD2.F32 R53, -RZ, R58.reuse.H0_H0 ;  /* 0x2000003aff357230 */ /* 0x100fe40000004100 */
[----:B------:R-:W-:Y:S02]  /*99b0*/  HADD2.F32 R54, -RZ, R58.H1_H1 ;  /* 0x3000003aff367230 */ /* 0x000fe40000004100 */
[--C-:B------:R-:W-:Y:S02]  /*99c0*/  HADD2.F32 R55, -RZ, R59.reuse.H0_H0 ;  /* 0x2000003bff377230 */ /* 0x100fe40000004100 */
[----:B------:R-:W-:Y:S02]  /*99d0*/  HADD2.F32 R56, -RZ, R59.H1_H1 ;  /* 0x3000003bff387230 */ /* 0x000fe40000004100 */
[--C-:B------:R-:W-:Y:S02]  /*99e0*/  HADD2.F32 R57, -RZ, R64.reuse.H0_H0 ;  /* 0x20000040ff397230 */ /* 0x100fe40000004100 */
[C---:B------:R-:W-:Y:S01]  /*99f0*/  FMUL R4, R38.reuse, R4 ;  /* 0x0000000426047220 */ /* 0x040fe20000400000 */
[C---:B------:R-:W-:Y:S01]  /*9a00*/  FMUL R5, R38.reuse, R5 ;  /* 0x0000000526057220 */ /* 0x040fe20000400000 */
[C---:B------:R-:W-:Y:S01]  /*9a10*/  FMUL R6, R38.reuse, R6 ;  /* 0x0000000626067220 */ /* 0x040fe20000400000 */
[C---:B------:R-:W-:Y:S01]  /*9a20*/  FMUL R7, R38.reuse, R7 ;  /* 0x0000000726077220 */ /* 0x040fe20000400000 */
[C---:B------:R-:W-:Y:S01]  /*9a30*/  FFMA R4, R41.reuse, R40, R4 ;  /* 0x0000002829047223 */ /* 0x040fe20000000004 */
[C---:B------:R-:W-:Y:S01]  /*9a40*/  FFMA R5, R41.reuse, R42, R5 ;  /* 0x0000002a29057223 */ /* 0x040fe20000000005 */
[C---:B------:R-:W-:Y:S01]  /*9a50*/  FFMA R6, R41.reuse, R43, R6 ;  /* 0x0000002b29067223 */ /* 0x040fe20000000006 */
[----:B------:R-:W-:Y:S01]  /*9a60*/  FFMA R7, R41, R44, R7 ;  /* 0x0000002c29077223 */ /* 0x000fe20000000007 */
[C---:B------:R-:W-:Y:S01]  /*9a70*/  FMUL R8, R38.reuse, R8 ;  /* 0x0000000826087220 */ /* 0x040fe20000400000 */
[C---:B------:R-:W-:Y:S01]  /*9a80*/  FMUL R9, R38.reuse, R9 ;  /* 0x0000000926097220 */ /* 0x040fe20000400000 */
[----:B------:R-:W-:Y:S01]  /*9a90*/  F2FP.F16.F32.PACK_AB R108, R5, R4 ;  /* 0x00000004056c723e */ /* 0x000fe200000000ff */
[C---:B------:R-:W-:Y:S01]  /*9aa0*/  FMUL R10, R38.reuse, R10 ;  /* 0x0000000a260a7220 */ /* 0x040fe20000400000 */
[----:B------:R-:W-:Y:S01]  /*9ab0*/  F2FP.F16.F32.PACK_AB R109, R7, R6 ;  /* 0x00000006076d723e */ /* 0x000fe200000000ff */
[C---:B------:R-:W-:Y:S01]  /*9ac0*/  FFMA R8, R41.reuse, R45, R8 ;  /* 0x0000002d29087223 */ /* 0x040fe20000000008 */
[C---:B------:R-:W-:Y:S01]  /*9ad0*/  FFMA R9, R41.reuse, R46, R9 ;  /* 0x0000002e29097223 */ /* 0x040fe20000000009 */
[----:B------:R-:W-:Y:S01]  /*9ae0*/  FFMA R10, R41, R47, R10 ;  /* 0x0000002f290a7223 */ /* 0x000fe2000000000a */
[C---:B------:R-:W-:Y:S01]  /*9af0*/  FMUL R11, R38.reuse, R11 ;  /* 0x0000000b260b7220 */ /* 0x040fe20000400000 */
[C---:B------:R-:W-:Y:S01]  /*9b00*/  FMUL R0, R38.reuse, R12 ;  /* 0x0000000c26007220 */ /* 0x040fe20000400000 */
[C---:B------:R-:W-:Y:S01]  /*9b10*/  FMUL R2, R38.reuse, R13 ;  /* 0x0000000d26027220 */ /* 0x040fe20000400000 */
[----:B------:R-:W-:Y:S01]  /*9b20*/  F2FP.F16.F32.PACK_AB R110, R9, R8 ;  /* 0x00000008096e723e */ /* 0x000fe200000000ff */
[C---:B------:R-:W-:Y:S01]  /*9b30*/  FFMA R11, R41.reuse, R48, R11 ;  /* 0x00000030290b7223 */ /* 0x040fe2000000000b */
[C---:B------:R-:W-:Y:S01]  /*9b40*/  FFMA R0, R41.reuse, R49, R0 ;  /* 0x0000003129007223 */ /* 0x040fe20000000000 */
[C---:B------:R-:W-:Y:S01]  /*9b50*/  FFMA R2, R41.reuse, R51, R2 ;  /* 0x0000003329027223 */ /* 0x040fe20000000002 */
[C---:B------:R-:W-:Y:S01]  /*9b60*/  FMUL R3, R38.reuse, R14 ;  /* 0x0000000e26037220 */ /* 0x040fe20000400000 */
[C---:B------:R-:W-:Y:S01]  /*9b70*/  FMUL R15, R38.reuse, R15 ;  /* 0x0000000f260f7220 */ /* 0x040fe20000400000 */
[C---:B------:R-:W-:Y:S01]  /*9b80*/  FMUL R12, R38.reuse, R16 ;  /* 0x00000010260c7220 */ /* 0x040fe20000400000 */
[C---:B------:R-:W-:Y:S01]  /*9b90*/  FMUL R13, R38.reuse, R17 ;  /* 0x00000011260d7220 */ /* 0x040fe20000400000 */
[C---:B------:R-:W-:Y:S01]  /*9ba0*/  FFMA R3, R41.reuse, R50, R3 ;  /* 0x0000003229037223 */ /* 0x040fe20000000003 */
[C---:B------:R-:W-:Y:S01]  /*9bb0*/  FMUL R14, R38.reuse, R18 ;  /* 0x00000012260e7220 */ /* 0x040fe20000400000 */
[----:B------:R-:W-:Y:S01]  /*9bc0*/  FFMA R15, R41, R52, R15 ;  /* 0x00000034290f7223 */ /* 0x000fe2000000000f */
[C---:B------:R-:W-:Y:S01]  /*9bd0*/  FMUL R19, R38.reuse, R19 ;  /* 0x0000001326137220 */ /* 0x040fe20000400000 */
[----:B------:R-:W-:Y:S01]  /*9be0*/  F2FP.F16.F32.PACK_AB R111, R11, R10 ;  /* 0x0000000a0b6f723e */ /* 0x000fe200000000ff */
[C---:B------:R-:W-:Y:S01]  /*9bf0*/  FFMA R12, R41.reuse, R53, R12 ;  /* 0x00000035290c7223 */ /* 0x040fe2000000000c */
[----:B------:R-:W-:Y:S02]  /*9c00*/  HADD2.F32 R58, -RZ, R64.H1_H1 ;  /* 0x30000040ff3a7230 */ /* 0x000fe40000004100 */
[C---:B------:R-:W-:Y:S01]  /*9c10*/  FMUL R16, R38.reuse, R20 ;  /* 0x0000001426107220 */ /* 0x040fe20000400000 */
[C---:B------:R-:W-:Y:S01]  /*9c20*/  FFMA R13, R41.reuse, R54, R13 ;  /* 0x00000036290d7223 */ /* 0x040fe2000000000d */
[----:B------:R1:W-:Y:S01]  /*9c30*/  STS.128 [R84+0x6000], R108 ;  /* 0x0060006c54007388 */ /* 0x0003e20000000c00 */
[--C-:B------:R-:W-:Y:S02]  /*9c40*/  HADD2.F32 R59, -RZ, R65.reuse.H0_H0 ;  /* 0x20000041ff3b7230 */ /* 0x100fe40000004100 */
[C---:B------:R-:W-:Y:S01]  /*9c50*/  FMUL R17, R38.reuse, R21 ;  /* 0x0000001526117220 */ /* 0x040fe20000400000 */
[C---:B------:R-:W-:Y:S01]  /*9c60*/  FFMA R14, R41.reuse, R55, R14 ;  /* 0x00000037290e7223 */ /* 0x040fe2000000000e */
[----:B------:R-:W-:Y:S02]  /*9c70*/  HADD2.F32 R60, -RZ, R65.H1_H1 ;  /* 0x30000041ff3c7230 */ /* 0x000fe40000004100 */
[C---:B------:R-:W-:Y:S01]  /*9c80*/  FMUL R18, R38.reuse, R22 ;  /* 0x0000001626127220 */ /* 0x040fe20000400000 */
[C---:B------:R-:W-:Y:S01]  /*9c90*/  FFMA R19, R41.reuse, R56, R19 ;  /* 0x0000003829137223 */ /* 0x040fe20000000013 */
        /* <DEDUP_REMOVED lines=13> */
[----:B------:R-:W-:Y:S01]  /*9d70*/  FMUL R27, R38, R27 ;  /* 0x0000001b261b7220 */ /* 0x000fe20000400000 */
[----:B------:R-:W-:Y:S01]  /*9d80*/  F2FP.F16.F32.PACK_AB R112, R2, R0 ;  /* 0x000000000270723e */ /* 0x000fe200000000ff */
[----:B------:R-:W-:Y:S01]  /*9d90*/  FFMA R20, R41, R61, R20 ;  /* 0x0000003d29147223 */ /* 0x000fe20000000014 */
[----:B------:R-:W-:Y:S01]  /*9da0*/  F2FP.F16.F32.PACK_AB R113, R15, R3 ;  /* 0x000000030f71723e */ /* 0x000fe200000000ff */
[----:B------:R-:W-:Y:S01]  /*9db0*/  HADD2.F32 R66, -RZ, R72.H1_H1 ;  /* 0x30000048ff427230 */ /* 0x000fe20000004100 */
[----:B------:R-:W-:Y:S01]  /*9dc0*/  F2FP.F16.F32.PACK_AB R114, R13, R12 ;  /* 0x0000000c0d72723e */ /* 0x000fe200000000ff */
[C---:B------:R-:W-:Y:S01]  /*9dd0*/  FMUL R24, R38.reuse, R28 ;  /* 0x0000001c26187220 */ /* 0x040fe20000400000 */
[----:B------:R-:W-:Y:S01]  /*9de0*/  F2FP.F16.F32.PACK_AB R115, R19, R14 ;  /* 0x0000000e1373723e */ /* 0x000fe200000000ff */
[C---:B------:R-:W-:Y:S01]  /*9df0*/  FFMA R21, R41.reuse, R62, R21 ;  /* 0x0000003e29157223 */ /* 0x040fe20000000015 */
[--C-:B------:R-:W-:Y:S02]  /*9e00*/  HADD2.F32 R67, -RZ, R73.reuse.H0_H0 ;  /* 0x20000049ff437230 */ /* 0x100fe40000004100 */
[C---:B------:R-:W-:Y:S01]  /*9e10*/  FMUL R25, R38.reuse, R29 ;  /* 0x0000001d26197220 */ /* 0x040fe20000400000 */
[C---:B------:R-:W-:Y:S01]  /*9e20*/  FFMA R22, R41.reuse, R63, R22 ;  /* 0x0000003f29167223 */ /* 0x040fe20000000016 */
[----:B------:R1:W-:Y:S01]  /*9e30*/  STS.128 [R100+0x6010], R112 ;  /* 0x0060107064007388 */ /* 0x0003e20000000c00 */
        /* <DEDUP_REMOVED lines=42> */
[----:B------:R-:W-:Y:S01]  /*a0e0*/  R2UR UR12, R101 ;  /* 0x00000000650c72ca */ /* 0x000fe200000e0000 */
[----:B------:R-:W-:Y:S02]  /*a0f0*/  UIADD3 UR8, UPT, UPT, UR49, 0x6200, URZ ;  /* 0x0000620031087890 */ /* 0x000fe4000fffe0ff */
[----:B---3--:R-:W-:Y:S04]  /*a100*/  UIADD3 UR4, UP0, UPT, UR6, 0x680, URZ ;  /* 0x0000068006047890 */ /* 0x008fe8000ff1e0ff */
[----:B------:R-:W-:Y:S09]  /*a110*/  UIADD3.X UR5, UPT, UPT, URZ, UR7, URZ, UP0, !UPT ;  /* 0x00000007ff057290 */ /* 0x000ff200087fe4ff */
[----:B------:R3:W-:Y:S01]  /*a120*/  UTMASTG.4D.IM2COL [UR8], [UR4] ;  /* 0x00000008040073b5 */ /* 0x0007e20008058000 */
[----:B------:R0:W-:Y:S01]  /*a130*/  UTMACMDFLUSH ;  /* 0x00000000000079b7 */ /* 0x0001e20000000000 */
[----:B---3--:R-:W-:Y:S04]  /*a140*/  DEPBAR.LE SB0, 0x1 ;  /* 0x000080400000791a */ /* 0x008fe80000000000 */
.L_x_148:
[----:B------:R-:W-:Y:S05]  /*a150*/  BSYNC.RECONVERGENT B0 ;  /* 0x0000000000007941 */ /* 0x000fea0003800200 */
.L_x_147:
[----:B------:R-:W-:Y:S01]  /*a160*/  BAR.SYNC.DEFER_BLOCKING 0x1, 0x80 ;  /* 0x0042000000007b1d */ /* 0x000fe20000010000 */
[----:B------:R-:W-:Y:S01]  /*a170*/  UISETP.NE.AND UP0, UPT, UR53, -0x4, UPT ;  /* 0xfffffffc3500788c */ /* 0x000fe2000bf05270 */
[----:B------:R-:W-:Y:S08]  /*a180*/  IADD3 R0, PT, PT, R36, 0x1, RZ ;  /* 0x0000000124007810 */ /* 0x000ff00007ffe0ff */
[----:B------:R-:W-:Y:S05]  /*a190*/  BRA.U !UP0, `(.L_x_149) ;  /* 0x0000000108247547 */ /* 0x000fea000b800000 */
[----:B------:R-:W-:Y:S01]  /*a1a0*/  ISETP.NE.AND P0, PT, R104, RZ, PT ;  /* 0x000000ff6800720c */ /* 0x000fe20003f05270 */
[----:B------:R-:W-:Y:S01]  /*a1b0*/  IMAD.U32 R2, RZ, RZ, UR50 ;  /* 0x00000032ff027e24 */ /* 0x000fe2000f8e00ff */
[----:B------:R-:W-:Y:S04]  /*a1c0*/  UIADD3 UR4, UPT, UPT, UR50, 0x1, URZ ;  /* 0x0000000132047890 */ /* 0x000fe8000fffe0ff */
[----:B------:R-:W-:Y:S04]  /*a1d0*/  UISETP.NE.AND UP0, UPT, UR4, 0x4, UPT ;  /* 0x000000040400788c */ /* 0x000fe8000bf05270 */
[----:B------:R-:W-:Y:S03]  /*a1e0*/  USEL UR50, UR4, URZ, UP0 ;  /* 0x000000ff04327287 */ /* 0x000fe60008000000 */
[----:B------:R-:W-:Y:S05]  /*a1f0*/  @P0 LEA R2, R2, UR49, 0x3 ;  /* 0x0000003102020c11 */ /* 0x000fea000f8e18ff */
[----:B------:R-:W-:Y:S05]  /*a200*/  @P0 VIADD R2, R2, 0x120 ;  /* 0x0000012002020836 */ /* 0x000fea0000000000 */
[----:B------:R-:W-:Y:S04]  /*a210*/  @P0 PRMT R2, R107, 0x654, R2 ;  /* 0x000006546b020816 */ /* 0x000fe80000000002 */
[----:B------:R3:W-:Y:S03]  /*a220*/  @P0 SYNCS.ARRIVE.TRANS64.RED.A1T0 RZ, [R2+URZ], RZ ;  /* 0x000000ff02ff09a7 */ /* 0x0007e600081004ff */
.L_x_149:
[----:B------:R-:W-:Y:S01]  /*a230*/  R2UR UR5, R95 ;  /* 0x000000005f0572ca */ /* 0x000fe200000e0000 */
[----:B------:R-:W-:Y:S01]  /*a240*/  UISETP.NE.AND UP0, UPT, UR62, URZ, UPT ;  /* 0x000000ff3e00728c */ /* 0x000fe2000bf05270 */
[----:B------:R-:W-:Y:S01]  /*a250*/  R2UR UR4, R96 ;  /* 0x00000000600472ca */ /* 0x000fe200000e0000 */
[----:B------:R-:W-:Y:S01]  /*a260*/  UIADD3 UR53, UPT, UPT, UR53, 0x4, URZ ;  /* 0x0000000435357890 */ /* 0x000fe2000fffe0ff */
[C---:B------:R-:W-:Y:S01]  /*a270*/  ISETP.NE.AND P0, PT, R0.reuse, 0x2, PT ;  /* 0x000000020000780c */ /* 0x040fe20003f05270 */
[----:B------:R-:W-:Y:S01]  /*a280*/  UMOV UR52, UR63 ;  /* 0x0000003f00347c82 */ /* 0x000fe20008000000 */
[----:B------:R-:W-:Y:S02]  /*a290*/  LOP3.LUT R81, R81, 0x1, RZ, 0x3c, !PT ;  /* 0x0000000151517812 */ /* 0x000fe400078e3cff */
[----:B------:R-:W-:Y:S02]  /*a2a0*/  SEL R3, RZ, 0x1, P0 ;  /* 0x00000001ff037807 */ /* 0x000fe40000000000 */
[----:B------:R-:W-:Y:S02]  /*a2b0*/  SEL R36, R0, RZ, P0 ;  /* 0x000000ff00247207 */ /* 0x000fe40000000000 */
[----:B------:R-:W-:Y:S01]  /*a2c0*/  LOP3.LUT R82, R82, R3, RZ, 0x3c, !PT ;  /* 0x0000000352527212 */ /* 0x000fe200078e3cff */
[----:B------:R-:W-:Y:S02]  /*a2d0*/  UIADD3 UR21, UPT, UPT, UR36, UR5, URZ ;  /* 0x0000000524157290 */ /* 0x000fe4000fffe0ff */
[----:B------:R-:W-:Y:S01]  /*a2e0*/  UIADD3 UR51, UPT, UPT, UR37, UR4, URZ ;  /* 0x0000000425337290 */ /* 0x000fe2000fffe0ff */
[----:B------:R-:W-:Y:S11]  /*a2f0*/  BRA.U UP0, `(.L_x_150) ;  /* 0xffffffbd00887547 */ /* 0x000ff6000b83ffff */
[----:B------:R-:W-:-:S13]  /*a300*/  R2UR UR4, R97 ;  /* 0x00000000610472ca */ /* 0x000fda00000e0000 */
[----:B------:R-:W-:-:S09]  /*a310*/  UISETP.NE.AND UP0, UPT, UR4, URZ, UPT ;  /* 0x000000ff0400728c */ /* 0x000fd2000bf05270 */
[----:B------:R-:W-:Y:S05]  /*a320*/  BRA.U !UP0, `(.L_x_151) ;  /* 0x0000000108487547 */ /* 0x000fea000b800000 */
[----:B------:R-:W4:Y:S02]  /*a330*/  LDCU.64 UR4, c[0x0][0x890] ;  /* 0x00011200ff0477ac */ /* 0x000f240008000a00 */
[----:B----4-:R-:W-:-:S04]  /*a340*/  UISETP.NE.U32.AND UP0, UPT, UR4, URZ, UPT ;  /* 0x000000ff0400728c */ /* 0x010fc8000bf05070 */
[----:B------:R-:W-:-:S09]  /*a350*/  UISETP.NE.AND.EX UP0, UPT, UR5, URZ, UPT, UP0 ;  /* 0x000000ff0500728c */ /* 0x000fd2000bf05300 */
[----:B------:R-:W-:Y:S05]  /*a360*/  BRA.U UP0, `(.L_x_152) ;  /* 0x00000001000c7547 */ /* 0x000fea000b800000 */
[----:B------:R-:W-:-:S13]  /*a370*/  FSETP.NEU.AND P0, PT, R41, RZ, PT ;  /* 0x000000ff2900720b */ /* 0x000fda0003f0d000 */
[----:B------:R-:W-:Y:S05]  /*a380*/  @!P0 EXIT ;  /* 0x000000000000894d */ /* 0x000fea0003800000 */
[----:B------:R-:W-:Y:S05]  /*a390*/  BRA `(.L_x_151) ;  /* 0x00000000002c7947 */ /* 0x000fea0003800000 */
.L_x_152:
[----:B------:R-:W-:Y:S01]  /*a3a0*/  ISETP.NE.AND P0, PT, R103, RZ, PT ;  /* 0x000000ff6700720c */ /* 0x000fe20003f05270 */
[----:B------:R-:W-:-:S12]  /*a3b0*/  BSSY.RECONVERGENT B0, `(.L_x_151) ;  /* 0x0000009000007945 */ /* 0x000fd80003800200 */
[----:B------:R-:W-:Y:S05]  /*a3c0*/  @P0 BRA `(.L_x_153) ;  /* 0x0000000000140947 */ /* 0x000fea0003800000 */
[----:B------:R-:W4:Y:S02]  /*a3d0*/  LDCU.64 UR4, c[0x0][0x888] ;  /* 0x00011100ff0477ac */ /* 0x000f240008000a00 */
[----:B----4-:R-:W-:-:S04]  /*a3e0*/  ISETP.NE.U32.AND P0, PT, RZ, UR4, PT ;  /* 0x00000004ff007c0c */ /* 0x010fc8000bf05070 */
[----:B------:R-:W-:-:S13]  /*a3f0*/  ISETP.NE.AND.EX P0, PT, RZ, UR5, PT, P0 ;  /* 0x00000005ff007c0c */ /* 0x000fda000bf05300 */
[----:B------:R-:W-:Y:S05]  /*a400*/  @!P0 EXIT ;  /* 0x000000000000894d */ /* 0x000fea0003800000 */
[----:B------:R-:W-:Y:S05]  /*a410*/  BRA `(.L_x_154) ;  /* 0x0000000000087947 */ /* 0x000fea0003800000 */
.L_x_153:
[----:B------:R-:W-:-:S13]  /*a420*/  FSETP.NEU.AND P0, PT, R41, RZ, PT ;  /* 0x000000ff2900720b */ /* 0x000fda0003f0d000 */
[----:B------:R-:W-:Y:S05]  /*a430*/  @!P0 EXIT ;  /* 0x000000000000894d */ /* 0x000fea0003800000 */
.L_x_154:
[----:B------:R-:W-:Y:S05]  /*a440*/  BSYNC.RECONVERGENT B0 ;  /* 0x0000000000007941 */ /* 0x000fea0003800200 */
.L_x_151:
[----:B------:R-:W4:Y:S01]  /*a450*/  S2UR UR5, SR_CgaCtaId ;  /* 0x00000000000579c3 */ /* 0x000f220000008800 */
[----:B------:R-:W-:Y:S01]  /*a460*/  ULEA UR4, UR50, UR49, 0x3 ;  /* 0x0000003132047291 */ /* 0x000fe2000f8e18ff */
[----:B------:R-:W-:-:S04]  /*a470*/  DEPBAR.LE SB0, 0x0 ;  /* 0x000080000000791a */ /* 0x000fc80000000000 */
[----:B------:R-:W-:-:S04]  /*a480*/  UIADD3 UR4, UPT, UPT, UR4, 0x120, URZ ;  /* 0x0000012004047890 */ /* 0x000fc8000fffe0ff */
[----:B----4-:R-:W-:-:S09]  /*a490*/  UPRMT UR4, UR5, 0x654, UR4 ;  /* 0x0000065405047896 */ /* 0x010fd20008000004 */
[----:B------:R-:W-:Y:S01]  /*a4a0*/  SYNCS.ARRIVE.TRANS64.RED.A1T0 RZ, [UR4], RZ ;  /* 0x000000ffffff79a7 */ /* 0x000fe20008100404 */
[----:B------:R-:W-:Y:S05]  /*a4b0*/  EXIT ;  /* 0x000000000000794d */ /* 0x000fea0003800000 */
.L_x_25:
[----:B------:R-:W-:Y:S07]  /*a4c0*/  MOV R0, UR9 ;  /* 0x0000000900007c02 */ /* 0x000fee0008000f00 */
.L_x_155:
[----:B-1----:R1:W2:Y:S02]  /*a4d0*/  SYNCS.PHASECHK.TRANS64.TRYWAIT P0, [R0+URZ+0x80], R5 ;  /* 0x00008005000075a7 */ /* 0x0022a400080011ff */
[----:B--2---:R-:W-:Y:S05]  /*a4e0*/  @!P0 NANOSLEEP.SYNCS 0x989680 ;  /* 0x009896800000895d */ /* 0x004fea0003900000 */
[----:B------:R-:W2:Y:S02]  /*a4f0*/  @!P0 SYNCS.PHASECHK.TRANS64 P0, [R0+URZ+0x80], R5 ;  /* 0x00008005000085a7 */ /* 0x000ea400080010ff */
[----:B--2---:R-:W-:Y:S05]  /*a500*/  @!P0 BRA `(.L_x_155) ;  /* 0xfffffffc00f08947 */ /* 0x004fea000383ffff */
[----:B------:R-:W-:Y:S05]  /*a510*/  BRA `(.L_x_24) ;  /* 0xffffff7400e47947 */ /* 0x000fea000383ffff */
.L_x_32:
[----:B------:R-:W-:Y:S07]  /*a520*/  MOV R0, UR9 ;  /* 0x0000000900007c02 */ /* 0x000fee0008000f00 */
.L_x_156:
[----:B-1----:R1:W2:Y:S02]  /*a530*/  SYNCS.PHASECHK.TRANS64.TRYWAIT P0, [R0+URZ+0x80], R5 ;  /* 0x00008005000075a7 */ /* 0x0022a400080011ff */
[----:B--2---:R-:W-:Y:S05]  /*a540*/  @!P0 NANOSLEEP.SYNCS 0x989680 ;  /* 0x009896800000895d */ /* 0x004fea0003900000 */
[----:B------:R-:W2:Y:S02]  /*a550*/  @!P0 SYNCS.PHASECHK.TRANS64 P0, [R0+URZ+0x80], R5 ;  /* 0x00008005000085a7 */ /* 0x000ea400080010ff */
[----:B--2---:R-:W-:Y:S05]  /*a560*/  @!P0 BRA `(.L_x_156) ;  /* 0xfffffffc00f08947 */ /* 0x004fea000383ffff */
[----:B------:R-:W-:Y:S05]  /*a570*/  BRA `(.L_x_31) ;  /* 0xffffff7c00407947 */ /* 0x000fea000383ffff */
.L_x_37:
[----:B------:R-:W-:-:S07]  /*a580*/  MOV R0, UR25 ;  /* 0x0000001900007c02 */ /* 0x000fce0008000f00 */
.L_x_157:
[----:B-1----:R1:W2:Y:S02]  /*a590*/  SYNCS.PHASECHK.TRANS64.TRYWAIT P0, [R0+URZ+0x150], R3 ;  /* 0x00015003000075a7 */ /* 0x0022a400080011ff */
[----:B--2---:R-:W-:Y:S05]  /*a5a0*/  @!P0 NANOSLEEP.SYNCS 0x989680 ;  /* 0x009896800000895d */ /* 0x004fea0003900000 */
[----:B------:R-:W2:Y:S02]  /*a5b0*/  @!P0 SYNCS.PHASECHK.TRANS64 P0, [R0+URZ+0x150], R3 ;  /* 0x00015003000085a7 */ /* 0x000ea400080010ff */
[----:B--2---:R-:W-:Y:S05]  /*a5c0*/  @!P0 BRA `(.L_x_157) ;  /* 0xfffffffc00f08947 */ /* 0x004fea000383ffff */
[----:B------:R-:W-:Y:S05]  /*a5d0*/  BRA `(.L_x_158) ;  /* 0xffffff80000c7947 */ /* 0x000fea000383ffff */
.L_x_41:
[----:B------:R-:W-:-:S07]  /*a5e0*/  MOV R0, UR4 ;  /* 0x0000000400007c02 */ /* 0x000fce0008000f00 */
.L_x_159:
[----:B-1----:R1:W2:Y:S02]  /*a5f0*/  SYNCS.PHASECHK.TRANS64.TRYWAIT P0, [R0+URZ], R3 ;  /* 0x00000003000075a7 */ /* 0x0022a400080011ff */
[----:B--2---:R-:W-:Y:S05]  /*a600*/  @!P0 NANOSLEEP.SYNCS 0x989680 ;  /* 0x009896800000895d */ /* 0x004fea0003900000 */
[----:B------:R-:W2:Y:S02]  /*a610*/  @!P0 SYNCS.PHASECHK.TRANS64 P0, [R0+URZ], R3 ;  /* 0x00000003000085a7 */ /* 0x000ea400080010ff */
[----:B--2---:R-:W-:Y:S05]  /*a620*/  @!P0 BRA `(.L_x_159) ;  /* 0xfffffffc00f08947 */ /* 0x004fea000383ffff */
[----:B------:R-:W-:Y:S05]  /*a630*/  BRA `(.L_x_160) ;  /* 0xffffff8400a47947 */ /* 0x000fea000383ffff */
.L_x_42:
[----:B------:R-:W-:-:S07]  /*a640*/  MOV R0, UR5 ;  /* 0x0000000500007c02 */ /* 0x000fce0008000f00 */
.L_x_161:
[----:B-1----:R1:W2:Y:S02]  /*a650*/  SYNCS.PHASECHK.TRANS64.TRYWAIT P0, [R0+URZ], R3 ;  /* 0x00000003000075a7 */ /* 0x0022a400080011ff */
[----:B--2---:R-:W-:Y:S05]  /*a660*/  @!P0 NANOSLEEP.SYNCS 0x989680 ;  /* 0x009896800000895d */ /* 0x004fea0003900000 */
[----:B------:R-:W2:Y:S02]  /*a670*/  @!P0 SYNCS.PHASECHK.TRANS64 P0, [R0+URZ], R3 ;  /* 0x00000003000085a7 */ /* 0x000ea400080010ff */
[----:B--2---:R-:W-:Y:S05]  /*a680*/  @!P0 BRA `(.L_x_161) ;  /* 0xfffffffc00f08947 */ /* 0x004fea000383ffff */
[----:B------:R-:W-:Y:S05]  /*a690*/  BRA `(.L_x_162) ;  /* 0xffffff8400b47947 */ /* 0x000fea000383ffff */
.L_x_43:
[----:B------:R-:W-:-:S07]  /*a6a0*/  MOV R0, UR5 ;  /* 0x0000000500007c02 */ /* 0x000fce0008000f00 */
.L_x_163:
[----:B-1----:R1:W2:Y:S02]  /*a6b0*/  SYNCS.PHASECHK.TRANS64.TRYWAIT P0, [R0+URZ], R3 ;  /* 0x00000003000075a7 */ /* 0x0022a400080011ff */
[----:B--2---:R-:W-:Y:S05]  /*a6c0*/  @!P0 NANOSLEEP.SYNCS 0x989680 ;  /* 0x009896800000895d */ /* 0x004fea0003900000 */
[----:B------:R-:W2:Y:S02]  /*a6d0*/  @!P0 SYNCS.PHASECHK.TRANS64 P0, [R0+URZ], R3 ;  /* 0x00000003000085a7 */ /* 0x000ea400080010ff */
[----:B--2---:R-:W-:Y:S05]  /*a6e0*/  @!P0 BRA `(.L_x_163) ;  /* 0xfffffffc00f08947 */ /* 0x004fea000383ffff */
[----:B------:R-:W-:Y:S05]  /*a6f0*/  BRA `(.L_x_164) ;  /* 0xffffff8400c47947 */ /* 0x000fea000383ffff */
.L_x_44:
[----:B------:R-:W-:-:S07]  /*a700*/  MOV R0, UR5 ;  /* 0x0000000500007c02 */ /* 0x000fce0008000f00 */
.L_x_165:
[----:B-1----:R1:W2:Y:S02]  /*a710*/  SYNCS.PHASECHK.TRANS64.TRYWAIT P0, [R0+URZ], R3 ;  /* 0x00000003000075a7 */ /* 0x0022a400080011ff */
[----:B--2---:R-:W-:Y:S05]  /*a720*/  @!P0 NANOSLEEP.SYNCS 0x989680 ;  /* 0x009896800000895d */ /* 0x004fea0003900000 */
[----:B------:R-:W2:Y:S02]  /*a730*/  @!P0 SYNCS.PHASECHK.TRANS64 P0, [R0+URZ], R3 ;  /* 0x00000003000085a7 */ /* 0x000ea400080010ff */
[----:B--2---:R-:W-:Y:S05]  /*a740*/  @!P0 BRA `(.L_x_165) ;  /* 0xfffffffc00f08947 */ /* 0x004fea000383ffff */
[----:B------:R-:W-:Y:S05]  /*a750*/  BRA `(.L_x_166) ;  /* 0xffffff8400d47947 */ /* 0x000fea000383ffff */
.L_x_45:
[----:B------:R-:W-:-:S07]  /*a760*/  MOV R0, UR5 ;  /* 0x0000000500007c02 */ /* 0x000fce0008000f00 */
.L_x_167:
[----:B-1----:R1:W2:Y:S02]  /*a770*/  SYNCS.PHASECHK.TRANS64.TRYWAIT P0, [R0+URZ], R3 ;  /* 0x00000003000075a7 */ /* 0x0022a400080011ff */
[----:B--2---:R-:W-:Y:S05]  /*a780*/  @!P0 NANOSLEEP.SYNCS 0x989680 ;  /* 0x009896800000895d */ /* 0x004fea0003900000 */
[----:B------:R-:W2:Y:S02]  /*a790*/  @!P0 SYNCS.PHASECHK.TRANS64 P0, [R0+URZ], R3 ;  /* 0x00000003000085a7 */ /* 0x000ea400080010ff */
[----:B--2---:R-:W-:Y:S05]  /*a7a0*/  @!P0 BRA `(.L_x_167) ;  /* 0xfffffffc00f08947 */ /* 0x004fea000383ffff */
[----:B------:R-:W-:Y:S05]  /*a7b0*/  BRA `(.L_x_168) ;  /* 0xffffff8400e47947 */ /* 0x000fea000383ffff */
.L_x_46:
[----:B------:R-:W-:-:S07]  /*a7c0*/  MOV R0, UR5 ;  /* 0x0000000500007c02 */ /* 0x000fce0008000f00 */
.L_x_169:
[----:B-1----:R1:W2:Y:S02]  /*a7d0*/  SYNCS.PHASECHK.TRANS64.TRYWAIT P0, [R0+URZ], R3 ;  /* 0x00000003000075a7 */ /* 0x0022a400080011ff */
[----:B--2---:R-:W-:Y:S05]  /*a7e0*/  @!P0 NANOSLEEP.SYNCS 0x989680 ;  /* 0x009896800000895d */ /* 0x004fea0003900000 */
[----:B------:R-:W2:Y:S02]  /*a7f0*/  @!P0 SYNCS.PHASECHK.TRANS64 P0, [R0+URZ], R3 ;  /* 0x00000003000085a7 */ /* 0x000ea400080010ff */
[----:B--2---:R-:W-:Y:S05]  /*a800*/  @!P0 BRA `(.L_x_169) ;  /* 0xfffffffc00f08947 */ /* 0x004fea000383ffff */
[----:B------:R-:W-:Y:S05]  /*a810*/  BRA `(.L_x_170) ;  /* 0xffffff8400f47947 */ /* 0x000fea000383ffff */
.L_x_47:
[----:B------:R-:W-:-:S07]  /*a820*/  MOV R0, UR5 ;  /* 0x0000000500007c02 */ /* 0x000fce0008000f00 */
.L_x_171:
[----:B-1----:R1:W2:Y:S02]  /*a830*/  SYNCS.PHASECHK.TRANS64.TRYWAIT P0, [R0+URZ], R3 ;  /* 0x00000003000075a7 */ /* 0x0022a400080011ff */
[----:B--2---:R-:W-:Y:S05]  /*a840*/  @!P0 NANOSLEEP.SYNCS 0x989680 ;  /* 0x009896800000895d */ /* 0x004fea0003900000 */
[----:B------:R-:W2:Y:S02]  /*a850*/  @!P0 SYNCS.PHASECHK.TRANS64 P0, [R0+URZ], R3 ;  /* 0x00000003000085a7 */ /* 0x000ea400080010ff */
[----:B--2---:R-:W-:Y:S05]  /*a860*/  @!P0 BRA `(.L_x_171) ;  /* 0xfffffffc00f08947 */ /* 0x004fea000383ffff */
[----:B------:R-:W-:Y:S05]  /*a870*/  BRA `(.L_x_172) ;  /* 0xffffff8800047947 */ /* 0x000fea000383ffff */
.L_x_48:
[----:B------:R-:W-:-:S07]  /*a880*/  MOV R0, UR5 ;  /* 0x0000000500007c02 */ /* 0x000fce0008000f00 */
.L_x_173:
[----:B-1----:R1:W2:Y:S02]  /*a890*/  SYNCS.PHASECHK.TRANS64.TRYWAIT P0, [R0+URZ], R3 ;  /* 0x00000003000075a7 */ /* 0x0022a400080011ff */
[----:B--2---:R-:W-:Y:S05]  /*a8a0*/  @!P0 NANOSLEEP.SYNCS 0x989680 ;  /* 0x009896800000895d */ /* 0x004fea0003900000 */
[----:B------:R-:W2:Y:S02]  /*a8b0*/  @!P0 SYNCS.PHASECHK.TRANS64 P0, [R0+URZ], R3 ;  /* 0x00000003000085a7 */ /* 0x000ea400080010ff */
[----:B--2---:R-:W-:Y:S05]  /*a8c0*/  @!P0 BRA `(.L_x_173) ;  /* 0xfffffffc00f08947 */ /* 0x004fea000383ffff */
[----:B------:R-:W-:Y:S05]  /*a8d0*/  BRA `(.L_x_174) ;  /* 0xffffff8800147947 */ /* 0x000fea000383ffff */
.L_x_49:
[----:B------:R-:W-:-:S07]  /*a8e0*/  MOV R0, UR5 ;  /* 0x0000000500007c02 */ /* 0x000fce0008000f00 */
.L_x_175:
[----:B-1----:R1:W2:Y:S02]  /*a8f0*/  SYNCS.PHASECHK.TRANS64.TRYWAIT P0, [R0+URZ], R3 ;  /* 0x00000003000075a7 */ /* 0x0022a400080011ff */
[----:B--2---:R-:W-:Y:S05]  /*a900*/  @!P0 NANOSLEEP.SYNCS 0x989680 ;  /* 0x009896800000895d */ /* 0x004fea0003900000 */
[----:B------:R-:W2:Y:S02]  /*a910*/  @!P0 SYNCS.PHASECHK.TRANS64 P0, [R0+URZ], R3 ;  /* 0x00000003000085a7 */ /* 0x000ea400080010ff */
[----:B--2---:R-:W-:Y:S05]  /*a920*/  @!P0 BRA `(.L_x_175) ;  /* 0xfffffffc00f08947 */ /* 0x004fea000383ffff */
[----:B------:R-:W-:Y:S05]  /*a930*/  BRA `(.L_x_176) ;  /* 0xffffff8800247947 */ /* 0x000fea000383ffff */
.L_x_50:
[----:B------:R-:W-:-:S07]  /*a940*/  MOV R0, UR5 ;  /* 0x0000000500007c02 */ /* 0x000fce0008000f00 */
.L_x_177:
[----:B-1----:R1:W2:Y:S02]  /*a950*/  SYNCS.PHASECHK.TRANS64.TRYWAIT P0, [R0+URZ], R3 ;  /* 0x00000003000075a7 */ /* 0x0022a400080011ff */
[----:B--2---:R-:W-:Y:S05]  /*a960*/  @!P0 NANOSLEEP.SYNCS 0x989680 ;  /* 0x009896800000895d */ /* 0x004fea0003900000 */
[----:B------:R-:W2:Y:S02]  /*a970*/  @!P0 SYNCS.PHASECHK.TRANS64 P0, [R0+URZ], R3 ;  /* 0x00000003000085a7 */ /* 0x000ea400080010ff */
[----:B--2---:R-:W-:Y:S05]  /*a980*/  @!P0 BRA `(.L_x_177) ;  /* 0xfffffffc00f08947 */ /* 0x004fea000383ffff */
[----:B------:R-:W-:Y:S05]  /*a990*/  BRA `(.L_x_178) ;  /* 0xffffff8800347947 */ /* 0x000fea000383ffff */
.L_x_51:
[----:B------:R-:W-:-:S07]  /*a9a0*/  MOV R0, UR5 ;  /* 0x0000000500007c02 */ /* 0x000fce0008000f00 */
.L_x_179:
[----:B-1----:R1:W2:Y:S02]  /*a9b0*/  SYNCS.PHASECHK.TRANS64.TRYWAIT P0, [R0+URZ], R3 ;  /* 0x00000003000075a7 */ /* 0x0022a400080011ff */
[----:B--2---:R-:W-:Y:S05]  /*a9c0*/  @!P0 NANOSLEEP.SYNCS 0x989680 ;  /* 0x009896800000895d */ /* 0x004fea0003900000 */
[----:B------:R-:W2:Y:S02]  /*a9d0*/  @!P0 SYNCS.PHASECHK.TRANS64 P0, [R0+URZ], R3 ;  /* 0x00000003000085a7 */ /* 0x000ea400080010ff */
[----:B--2---:R-:W-:Y:S05]  /*a9e0*/  @!P0 BRA `(.L_x_179) ;  /* 0xfffffffc00f08947 */ /* 0x004fea000383ffff */
[----:B------:R-:W-:Y:S05]  /*a9f0*/  BRA `(.L_x_180) ;  /* 0xffffff8800447947 */ /* 0x000fea000383ffff */
.L_x_52:
[----:B------:R-:W-:-:S07]  /*aa00*/  MOV R0, UR5 ;  /* 0x0000000500007c02 */ /* 0x000fce0008000f00 */
.L_x_181:
[----:B-1----:R1:W2:Y:S02]  /*aa10*/  SYNCS.PHASECHK.TRANS64.TRYWAIT P0, [R0+URZ], R3 ;  /* 0x00000003000075a7 */ /* 0x0022a400080011ff */
[----:B--2---:R-:W-:Y:S05]  /*aa20*/  @!P0 NANOSLEEP.SYNCS 0x989680 ;  /* 0x009896800000895d */ /* 0x004fea0003900000 */
[----:B------:R-:W2:Y:S02]  /*aa30*/  @!P0 SYNCS.PHASECHK.TRANS64 P0, [R0+URZ], R3 ;  /* 0x00000003000085a7 */ /* 0x000ea400080010ff */
[----:B--2---:R-:W-:Y:S05]  /*aa40*/  @!P0 BRA `(.L_x_181) ;  /* 0xfffffffc00f08947 */ /* 0x004fea000383ffff */
[----:B------:R-:W-:Y:S05]  /*aa50*/  BRA `(.L_x_182) ;  /* 0xffffff8800547947 */ /* 0x000fea000383ffff */
.L_x_53:
[----:B------:R-:W-:-:S07]  /*aa60*/  MOV R0, UR5 ;  /* 0x0000000500007c02 */ /* 0x000fce0008000f00 */
.L_x_183:
[----:B-1----:R1:W2:Y:S02]  /*aa70*/  SYNCS.PHASECHK.TRANS64.TRYWAIT P0, [R0+URZ], R3 ;  /* 0x00000003000075a7 */ /* 0x0022a400080011ff */
[----:B--2---:R-:W-:Y:S05]  /*aa80*/  @!P0 NANOSLEEP.SYNCS 0x989680 ;  /* 0x009896800000895d */ /* 0x004fea0003900000 */
[----:B------:R-:W2:Y:S02]  /*aa90*/  @!P0 SYNCS.PHASECHK.TRANS64 P0, [R0+URZ], R3 ;  /* 0x00000003000085a7 */ /* 0x000ea400080010ff */
[----:B--2---:R-:W-:Y:S05]  /*aaa0*/  @!P0 BRA `(.L_x_183) ;  /* 0xfffffffc00f08947 */ /* 0x004fea000383ffff */
[----:B------:R-:W-:Y:S05]  /*aab0*/  BRA `(.L_x_184) ;  /* 0xffffff8800647947 */ /* 0x000fea000383ffff */
.L_x_54:
[----:B------:R-:W-:-:S07]  /*aac0*/  MOV R0, UR5 ;  /* 0x0000000500007c02 */ /* 0x000fce0008000f00 */
.L_x_185:
[----:B-1----:R1:W2:Y:S02]  /*aad0*/  SYNCS.PHASECHK.TRANS64.TRYWAIT P0, [R0+URZ], R3 ;  /* 0x00000003000075a7 */ /* 0x0022a400080011ff */
[----:B--2---:R-:W-:Y:S05]  /*aae0*/  @!P0 NANOSLEEP.SYNCS 0x989680 ;  /* 0x009896800000895d */ /* 0x004fea0003900000 */
[----:B------:R-:W2:Y:S02]  /*aaf0*/  @!P0 SYNCS.PHASECHK.TRANS64 P0, [R0+URZ], R3 ;  /* 0x00000003000085a7 */ /* 0x000ea400080010ff */
[----:B--2---:R-:W-:Y:S05]  /*ab00*/  @!P0 BRA `(.L_x_185) ;  /* 0xfffffffc00f08947 */ /* 0x004fea000383ffff */
[----:B------:R-:W-:Y:S05]  /*ab10*/  BRA `(.L_x_186) ;  /* 0xffffff8800747947 */ /* 0x000fea000383ffff */
.L_x_55:
[----:B------:R-:W-:-:S07]  /*ab20*/  MOV R0, UR5 ;  /* 0x0000000500007c02 */ /* 0x000fce0008000f00 */
.L_x_187:
[----:B-1----:R1:W2:Y:S02]  /*ab30*/  SYNCS.PHASECHK.TRANS64.TRYWAIT P0, [R0+URZ], R3 ;  /* 0x00000003000075a7 */ /* 0x0022a400080011ff */
[----:B--2---:R-:W-:Y:S05]  /*ab40*/  @!P0 NANOSLEEP.SYNCS 0x989680 ;  /* 0x009896800000895d */ /* 0x004fea0003900000 */
[----:B------:R-:W2:Y:S02]  /*ab50*/  @!P0 SYNCS.PHASECHK.TRANS64 P0, [R0+URZ], R3 ;  /* 0x00000003000085a7 */ /* 0x000ea400080010ff */
[----:B--2---:R-:W-:Y:S05]  /*ab60*/  @!P0 BRA `(.L_x_187) ;  /* 0xfffffffc00f08947 */ /* 0x004fea000383ffff */
[----:B------:R-:W-:Y:S05]  /*ab70*/  BRA `(.L_x_188) ;  /* 0xffffff8800847947 */ /* 0x000fea000383ffff */
.L_x_58:
[----:B------:R-:W-:-:S07]  /*ab80*/  MOV R4, UR4 ;  /* 0x0000000400047c02 */ /* 0x000fce0008000f00 */
.L_x_189:
[----:B--2---:R2:W3:Y:S02]  /*ab90*/  SYNCS.PHASECHK.TRANS64.TRYWAIT P1, [R4+URZ+0x158], R7 ;  /* 0x00015807040075a7 */ /* 0x0044e400080211ff */
[----:B---3--:R-:W-:Y:S05]  /*aba0*/  @!P1 NANOSLEEP.SYNCS 0x989680 ;  /* 0x009896800000995d */ /* 0x008fea0003900000 */
[----:B------:R-:W3:Y:S02]  /*abb0*/  @!P1 SYNCS.PHASECHK.TRANS64 P1, [R4+URZ+0x158], R7 ;  /* 0x00015807040095a7 */ /* 0x000ee400080210ff */
[----:B---3--:R-:W-:Y:S05]  /*abc0*/  @!P1 BRA `(.L_x_189) ;  /* 0xfffffffc00f09947 */ /* 0x008fea000383ffff */
[----:B------:R-:W-:Y:S05]  /*abd0*/  BRA `(.L_x_190) ;  /* 0xffffff8800f47947 */ /* 0x000fea000383ffff */
.L_x_59:
[----:B--2---:R-:W-:-:S07]  /*abe0*/  MOV R4, UR4 ;  /* 0x0000000400047c02 */ /* 0x004fce0008000f00 */
.L_x_191:
[----:B--2---:R2:W3:Y:S02]  /*abf0*/  SYNCS.PHASECHK.TRANS64.TRYWAIT P1, [R4+URZ+0x150], R5 ;  /* 0x00015005040075a7 */ /* 0x0044e400080211ff */
[----:B---3--:R-:W-:Y:S05]  /*ac00*/  @!P1 NANOSLEEP.SYNCS 0x989680 ;  /* 0x009896800000995d */ /* 0x008fea0003900000 */
[----:B------:R-:W3:Y:S02]  /*ac10*/  @!P1 SYNCS.PHASECHK.TRANS64 P1, [R4+URZ+0x150], R5 ;  /* 0x00015005040095a7 */ /* 0x000ee400080210ff */
[----:B---3--:R-:W-:Y:S05]  /*ac20*/  @!P1 BRA `(.L_x_191) ;  /* 0xfffffffc00f09947 */ /* 0x008fea000383ffff */
[----:B------:R-:W-:Y:S05]  /*ac30*/  BRA `(.L_x_192) ;  /* 0xffffff8800fc7947 */ /* 0x000fea000383ffff */
.L_x_69:
[----:B--2---:R-:W-:-:S04]  /*ac40*/  MOV R5, UR5 ;  /* 0x0000000500057c02 */ /* 0x004fc80008000f00 */
[----:B------:R2:W3:Y:S03]  /*ac50*/  SYNCS.PHASECHK.TRANS64.TRYWAIT P0, [R5+URZ+0x8], R6 ;  /* 0x00000806050075a7 */ /* 0x0004e600080011ff */
[----:B---3--:R-:W-:Y:S05]  /*ac60*/  @!P0 NANOSLEEP.SYNCS 0x989680 ;  /* 0x009896800000895d */ /* 0x008fea0003900000 */
[----:B------:R-:W3:Y:S02]  /*ac70*/  @!P0 SYNCS.PHASECHK.TRANS64 P0, [R5+URZ+0x8], R6 ;  /* 0x00000806050085a7 */ /* 0x000ee400080010ff */
[----:B---3--:R-:W-:Y:S05]  /*ac80*/  @!P0 BRA `(.L_x_69) ;  /* 0xfffffffc00ec8947 */ /* 0x008fea000383ffff */
[----:B------:R-:W-:Y:S05]  /*ac90*/  BRA `(.L_x_68) ;  /* 0xffffff8c00c87947 */ /* 0x000fea000383ffff */
.L_x_71:
[----:B------:R-:W-:Y:S01]  /*aca0*/  BSSY B0, `(.L_x_193) ;  /* 0x0000006000007945 */ /* 0x000fe20003800000 */
[----:B------:R-:W-:-:S07]  /*acb0*/  MOV R15, 0xffffffff ;  /* 0xffffffff000f7802 */ /* 0x000fce0000000f00 */
[----:B-12--5:R-:W-:Y:S05]  /*acc0*/  WARPSYNC.COLLECTIVE R15, `(.L_x_194) ;  /* 0x000000000f0c7348 */ /* 0x026fea0003c00000 */
[----:B------:R-:W-:Y:S02]  /*acd0*/  ELECT P6, UR79, PT ;  /* 0x00000000004f782f */ /* 0x000fe400038c0000 */
[----:B------:R-:W-:Y:S01]  /*ace0*/  MOV R14, UR79 ;  /* 0x0000004f000e7c02 */ /* 0x000fe20008000f00 */
[----:B-12--5:R-:W-:Y:S10]  /*acf0*/  ENDCOLLECTIVE ;  /* 0x000000000000791b */ /* 0x026ff40003800000 */
.L_x_194:
[----:B------:R-:W-:Y:S05]  /*ad00*/  BSYNC B0 ;  /* 0x0000000000007941 */ /* 0x000fea0003800000 */
.L_x_193:
[----:B------:R-:W-:Y:S05]  /*ad10*/  BRA `(.L_x_195) ;  /* 0xffffff8c00f87947 */ /* 0x000fea000383ffff */
.L_x_73:
[----:B--2---:R-:W-:-:S04]  /*ad20*/  MOV R3, UR5 ;  /* 0x0000000500037c02 */ /* 0x004fc80008000f00 */
[----:B------:R2:W3:Y:S03]  /*ad30*/  SYNCS.PHASECHK.TRANS64.TRYWAIT P0, [R3+URZ+0x8], R4 ;  /* 0x00000804030075a7 */ /* 0x0004e600080011ff */
[----:B---3--:R-:W-:Y:S05]  /*ad40*/  @!P0 NANOSLEEP.SYNCS 0x989680 ;  /* 0x009896800000895d */ /* 0x008fea0003900000 */
[----:B------:R-:W3:Y:S02]  /*ad50*/  @!P0 SYNCS.PHASECHK.TRANS64 P0, [R3+URZ+0x8], R4 ;  /* 0x00000804030085a7 */ /* 0x000ee400080010ff */
[----:B---3--:R-:W-:Y:S05]  /*ad60*/  @!P0 BRA `(.L_x_73) ;  /* 0xfffffffc00ec8947 */ /* 0x008fea000383ffff */
[----:B------:R-:W-:Y:S05]  /*ad70*/  BRA `(.L_x_72) ;  /* 0xffffff8c00fc7947 */ /* 0x000fea000383ffff */
.L_x_74:
[----:B------:R-:W-:-:S07]  /*ad80*/  MOV R4, UR17 ;  /* 0x0000001100047c02 */ /* 0x000fce0008000f00 */
.L_x_196:
[----:B-1----:R1:W2:Y:S02]  /*ad90*/  SYNCS.PHASECHK.TRANS64.TRYWAIT P0, [R4+URZ+0x150], R5 ;  /* 0x00015005040075a7 */ /* 0x0022a400080011ff */
[----:B--2---:R-:W-:Y:S05]  /*ada0*/  @!P0 NANOSLEEP.SYNCS 0x989680 ;  /* 0x009896800000895d */ /* 0x004fea0003900000 */
[----:B------:R-:W2:Y:S02]  /*adb0*/  @!P0 SYNCS.PHASECHK.TRANS64 P0, [R4+URZ+0x150], R5 ;  /* 0x00015005040085a7 */ /* 0x000ea400080010ff */
[----:B--2---:R-:W-:Y:S05]  /*adc0*/  @!P0 BRA `(.L_x_196) ;  /* 0xfffffffc00f08947 */ /* 0x004fea000383ffff */
[----:B------:R-:W-:Y:S05]  /*add0*/  BRA `(.L_x_197) ;  /* 0xffffff9000e87947 */ /* 0x000fea000383ffff */
.L_x_76:
[----:B------:R-:W-:-:S07]  /*ade0*/  MOV R4, UR22 ;  /* 0x0000001600047c02 */ /* 0x000fce0008000f00 */
.L_x_198:
[----:B-1----:R1:W2:Y:S02]  /*adf0*/  SYNCS.PHASECHK.TRANS64.TRYWAIT P0, [R4+URZ+0x170], R5 ;  /* 0x00017005040075a7 */ /* 0x0022a400080011ff */
[----:B--2---:R-:W-:Y:S05]  /*ae00*/  @!P0 NANOSLEEP.SYNCS 0x989680 ;  /* 0x009896800000895d */ /* 0x004fea0003900000 */
[----:B------:R-:W2:Y:S02]  /*ae10*/  @!P0 SYNCS.PHASECHK.TRANS64 P0, [R4+URZ+0x170], R5 ;  /* 0x00017005040085a7 */ /* 0x000ea400080010ff */
[----:B--2---:R-:W-:Y:S05]  /*ae20*/  @!P0 BRA `(.L_x_198) ;  /* 0xfffffffc00f08947 */ /* 0x004fea000383ffff */
[----:B------:R-:W-:Y:S05]  /*ae30*/  BRA `(.L_x_75) ;  /* 0xffffff9400087947 */ /* 0x000fea000383ffff */
.L_x_80:
[----:B-1----:R-:W-:Y:S07]  /*ae40*/  MOV R4, UR10 ;  /* 0x0000000a00047c02 */ /* 0x002fee0008000f00 */
.L_x_199:
[----:B-1----:R1:W2:Y:S02]  /*ae50*/  SYNCS.PHASECHK.TRANS64.TRYWAIT P0, [R4+URZ], R7 ;  /* 0x00000007040075a7 */ /* 0x0022a400080011ff */
[----:B--2---:R-:W-:Y:S05]  /*ae60*/  @!P0 NANOSLEEP.SYNCS 0x989680 ;  /* 0x009896800000895d */ /* 0x004fea0003900000 */
[----:B------:R-:W2:Y:S02]  /*ae70*/  @!P0 SYNCS.PHASECHK.TRANS64 P0, [R4+URZ], R7 ;  /* 0x00000007040085a7 */ /* 0x000ea400080010ff */
[----:B--2---:R-:W-:Y:S05]  /*ae80*/  @!P0 BRA `(.L_x_199) ;  /* 0xfffffffc00f08947 */ /* 0x004fea000383ffff */
[----:B------:R-:W-:Y:S05]  /*ae90*/  BRA `(.L_x_79) ;  /* 0xffffff94002c7947 */ /* 0x000fea000383ffff */
.L_x_84:
[----:B--2---:R-:W-:-:S07]  /*aea0*/  MOV R0, UR4 ;  /* 0x0000000400007c02 */ /* 0x004fce0008000f00 */
.L_x_200:
[----:B-1----:R1:W2:Y:S02]  /*aeb0*/  SYNCS.PHASECHK.TRANS64.TRYWAIT P0, [R0+URZ], R5 ;  /* 0x00000005000075a7 */ /* 0x0022a400080011ff */
[----:B--2---:R-:W-:Y:S05]  /*aec0*/  @!P0 NANOSLEEP.SYNCS 0x989680 ;  /* 0x009896800000895d */ /* 0x004fea0003900000 */
[----:B------:R-:W2:Y:S02]  /*aed0*/  @!P0 SYNCS.PHASECHK.TRANS64 P0, [R0+URZ], R5 ;  /* 0x00000005000085a7 */ /* 0x000ea400080010ff */
[----:B--2---:R-:W-:Y:S05]  /*aee0*/  @!P0 BRA `(.L_x_200) ;  /* 0xfffffffc00f08947 */ /* 0x004fea000383ffff */
[----:B------:R-:W-:Y:S05]  /*aef0*/  BRA `(.L_x_201) ;  /* 0xffffff9800047947 */ /* 0x000fea000383ffff */
.L_x_87:
[----:B------:R-:W-:-:S07]  /*af00*/  MOV R0, UR17 ;  /* 0x0000001100007c02 */ /* 0x000fce0008000f00 */
.L_x_202:
[----:B-1----:R1:W2:Y:S02]  /*af10*/  SYNCS.PHASECHK.TRANS64.TRYWAIT P1, [R0+URZ+0x180], R5 ;  /* 0x00018005000075a7 */ /* 0x0022a400080211ff */
[----:B--2---:R-:W-:Y:S05]  /*af20*/  @!P1 NANOSLEEP.SYNCS 0x989680 ;  /* 0x009896800000995d */ /* 0x004fea0003900000 */
[----:B------:R-:W2:Y:S02]  /*af30*/  @!P1 SYNCS.PHASECHK.TRANS64 P1, [R0+URZ+0x180], R5 ;  /* 0x00018005000095a7 */ /* 0x000ea400080210ff */
[----:B--2---:R-:W-:Y:S05]  /*af40*/  @!P1 BRA `(.L_x_202) ;  /* 0xfffffffc00f09947 */ /* 0x004fea000383ffff */
[----:B------:R-:W-:Y:S05]  /*af50*/  BRA `(.L_x_203) ;  /* 0xffffff9800507947 */ /* 0x000fea000383ffff */
.L_x_92:
[----:B------:R-:W-:Y:S07]  /*af60*/  MOV R2, UR31 ;  /* 0x0000001f00027c02 */ /* 0x000fee0008000f00 */
.L_x_204:
[----:B-1----:R1:W2:Y:S02]  /*af70*/  SYNCS.PHASECHK.TRANS64.TRYWAIT P0, [R2+URZ+0x150], R3 ;  /* 0x00015003020075a7 */ /* 0x0022a400080011ff */
[----:B--2---:R-:W-:Y:S05]  /*af80*/  @!P0 NANOSLEEP.SYNCS 0x989680 ;  /* 0x009896800000895d */ /* 0x004fea0003900000 */
[----:B------:R-:W2:Y:S02]  /*af90*/  @!P0 SYNCS.PHASECHK.TRANS64 P0, [R2+URZ+0x150], R3 ;  /* 0x00015003020085a7 */ /* 0x000ea400080010ff */
[----:B--2---:R-:W-:Y:S05]  /*afa0*/  @!P0 BRA `(.L_x_204) ;  /* 0xfffffffc00f08947 */ /* 0x004fea000383ffff */
[----:B------:R-:W-:Y:S05]  /*afb0*/  BRA `(.L_x_205) ;  /* 0xffffff9c00a47947 */ /* 0x000fea000383ffff */
.L_x_95:
[----:B------:R-:W-:Y:S07]  /*afc0*/  MOV R2, UR31 ;  /* 0x0000001f00027c02 */ /* 0x000fee0008000f00 */
.L_x_206:
[----:B-1----:R1:W2:Y:S02]  /*afd0*/  SYNCS.PHASECHK.TRANS64.TRYWAIT P2, [R2+URZ+0x148], R3 ;  /* 0x00014803020075a7 */ /* 0x0022a400080411ff */
[----:B--2---:R-:W-:Y:S05]  /*afe0*/  @!P2 NANOSLEEP.SYNCS 0x989680 ;  /* 0x009896800000a95d */ /* 0x004fea0003900000 */
[----:B------:R-:W2:Y:S02]  /*aff0*/  @!P2 SYNCS.PHASECHK.TRANS64 P2, [R2+URZ+0x148], R3 ;  /* 0x000148030200a5a7 */ /* 0x000ea400080410ff */
[----:B--2---:R-:W-:Y:S05]  /*b000*/  @!P2 BRA `(.L_x_206) ;  /* 0xfffffffc00f0a947 */ /* 0x004fea000383ffff */
[----:B------:R-:W-:Y:S05]  /*b010*/  BRA `(.L_x_94) ;  /* 0xffffffa400087947 */ /* 0x000fea000383ffff */
.L_x_98:
[----:B-1----:R-:W-:Y:S07]  /*b020*/  MOV R3, UR31 ;  /* 0x0000001f00037c02 */ /* 0x002fee0008000f00 */
.L_x_207:
[----:B-1----:R1:W2:Y:S02]  /*b030*/  SYNCS.PHASECHK.TRANS64.TRYWAIT P1, [R3+URZ+0x120], R8 ;  /* 0x00012008030075a7 */ /* 0x0022a400080211ff */
[----:B--2---:R-:W-:Y:S05]  /*b040*/  @!P1 NANOSLEEP.SYNCS 0x989680 ;  /* 0x009896800000995d */ /* 0x004fea0003900000 */
[----:B------:R-:W2:Y:S02]  /*b050*/  @!P1 SYNCS.PHASECHK.TRANS64 P1, [R3+URZ+0x120], R8 ;  /* 0x00012008030095a7 */ /* 0x000ea400080210ff */
[----:B--2---:R-:W-:Y:S05]  /*b060*/  @!P1 BRA `(.L_x_207) ;  /* 0xfffffffc00f09947 */ /* 0x004fea000383ffff */
[----:B------:R-:W-:Y:S05]  /*b070*/  BRA `(.L_x_208) ;  /* 0xffffffa400987947 */ /* 0x000fea000383ffff */
.L_x_99:
[----:B------:R-:W-:Y:S07]  /*b080*/  MOV R3, UR31 ;  /* 0x0000001f00037c02 */ /* 0x000fee0008000f00 */
.L_x_209:
[----:B-1----:R1:W2:Y:S02]  /*b090*/  SYNCS.PHASECHK.TRANS64.TRYWAIT P1, [R3+URZ+0x128], R8 ;  /* 0x00012808030075a7 */ /* 0x0022a400080211ff */
[----:B--2---:R-:W-:Y:S05]  /*b0a0*/  @!P1 NANOSLEEP.SYNCS 0x989680 ;  /* 0x009896800000995d */ /* 0x004fea0003900000 */
[----:B------:R-:W2:Y:S02]  /*b0b0*/  @!P1 SYNCS.PHASECHK.TRANS64 P1, [R3+URZ+0x128], R8 ;  /* 0x00012808030095a7 */ /* 0x000ea400080210ff */
[----:B--2---:R-:W-:Y:S05]  /*b0c0*/  @!P1 BRA `(.L_x_209) ;  /* 0xfffffffc00f09947 */ /* 0x004fea000383ffff */
[----:B------:R-:W-:Y:S05]  /*b0d0*/  BRA `(.L_x_210) ;  /* 0xffffffa400d07947 */ /* 0x000fea000383ffff */
.L_x_100:
[----:B------:R-:W-:Y:S07]  /*b0e0*/  MOV R3, UR31 ;  /* 0x0000001f00037c02 */ /* 0x000fee0008000f00 */
.L_x_211:
[----:B-1----:R1:W2:Y:S02]  /*b0f0*/  SYNCS.PHASECHK.TRANS64.TRYWAIT P1, [R3+URZ+0x130], R8 ;  /* 0x00013008030075a7 */ /* 0x0022a400080211ff */
[----:B--2---:R-:W-:Y:S05]  /*b100*/  @!P1 NANOSLEEP.SYNCS 0x989680 ;  /* 0x009896800000995d */ /* 0x004fea0003900000 */
[----:B------:R-:W2:Y:S02]  /*b110*/  @!P1 SYNCS.PHASECHK.TRANS64 P1, [R3+URZ+0x130], R8 ;  /* 0x00013008030095a7 */ /* 0x000ea400080210ff */
[----:B--2---:R-:W-:Y:S05]  /*b120*/  @!P1 BRA `(.L_x_211) ;  /* 0xfffffffc00f09947 */ /* 0x004fea000383ffff */
[----:B------:R-:W-:Y:S05]  /*b130*/  BRA `(.L_x_212) ;  /* 0xffffffa800187947 */ /* 0x000fea000383ffff */
.L_x_101:
[----:B------:R-:W-:Y:S07]  /*b140*/  MOV R3, UR31 ;  /* 0x0000001f00037c02 */ /* 0x000fee0008000f00 */
.L_x_213:
[----:B-1----:R1:W2:Y:S02]  /*b150*/  SYNCS.PHASECHK.TRANS64.TRYWAIT P0, [R3+URZ+0x138], R8 ;  /* 0x00013808030075a7 */ /* 0x0022a400080011ff */
[----:B--2---:R-:W-:Y:S05]  /*b160*/  @!P0 NANOSLEEP.SYNCS 0x989680 ;  /* 0x009896800000895d */ /* 0x004fea0003900000 */
[----:B------:R-:W2:Y:S02]  /*b170*/  @!P0 SYNCS.PHASECHK.TRANS64 P0, [R3+URZ+0x138], R8 ;  /* 0x00013808030085a7 */ /* 0x000ea400080010ff */
[----:B--2---:R-:W-:Y:S05]  /*b180*/  @!P0 BRA `(.L_x_213) ;  /* 0xfffffffc00f08947 */ /* 0x004fea000383ffff */
[----:B------:R-:W-:Y:S05]  /*b190*/  BRA `(.L_x_214) ;  /* 0xffffffa800687947 */ /* 0x000fea000383ffff */
.L_x_103:
[----:B-1----:R-:W-:-:S07]  /*b1a0*/  MOV R0, UR31 ;  /* 0x0000001f00007c02 */ /* 0x002fce0008000f00 */
.L_x_215:
[----:B-1----:R1:W2:Y:S02]  /*b1b0*/  SYNCS.PHASECHK.TRANS64.TRYWAIT P0, [R0+URZ+0x120], R3 ;  /* 0x00012003000075a7 */ /* 0x0022a400080011ff */
[----:B--2---:R-:W-:Y:S05]  /*b1c0*/  @!P0 NANOSLEEP.SYNCS 0x989680 ;  /* 0x009896800000895d */ /* 0x004fea0003900000 */
[----:B------:R-:W2:Y:S02]  /*b1d0*/  @!P0 SYNCS.PHASECHK.TRANS64 P0, [R0+URZ+0x120], R3 ;  /* 0x00012003000085a7 */ /* 0x000ea400080010ff */
[----:B--2---:R-:W-:Y:S05]  /*b1e0*/  @!P0 BRA `(.L_x_215) ;  /* 0xfffffffc00f08947 */ /* 0x004fea000383ffff */
[----:B------:R-:W-:Y:S05]  /*b1f0*/  BRA `(.L_x_216) ;  /* 0xffffffa800d47947 */ /* 0x000fea000383ffff */
.L_x_104:
[----:B-1----:R-:W-:-:S07]  /*b200*/  MOV R0, UR31 ;  /* 0x0000001f00007c02 */ /* 0x002fce0008000f00 */
.L_x_217:
[----:B-1----:R1:W2:Y:S02]  /*b210*/  SYNCS.PHASECHK.TRANS64.TRYWAIT P0, [R0+URZ+0x128], R3 ;  /* 0x00012803000075a7 */ /* 0x0022a400080011ff */
[----:B--2---:R-:W-:Y:S05]  /*b220*/  @!P0 NANOSLEEP.SYNCS 0x989680 ;  /* 0x009896800000895d */ /* 0x004fea0003900000 */
[----:B------:R-:W2:Y:S02]  /*b230*/  @!P0 SYNCS.PHASECHK.TRANS64 P0, [R0+URZ+0x128], R3 ;  /* 0x00012803000085a7 */ /* 0x000ea400080010ff */
[----:B--2---:R-:W-:Y:S05]  /*b240*/  @!P0 BRA `(.L_x_217) ;  /* 0xfffffffc00f08947 */ /* 0x004fea000383ffff */
[----:B------:R-:W-:Y:S05]  /*b250*/  BRA `(.L_x_218) ;  /* 0xffffffa800c47947 */ /* 0x000fea000383ffff */
.L_x_105:
[----:B-1----:R-:W-:-:S07]  /*b260*/  MOV R0, UR31 ;  /* 0x0000001f00007c02 */ /* 0x002fce0008000f00 */
.L_x_219:
[----:B-1----:R1:W2:Y:S02]  /*b270*/  SYNCS.PHASECHK.TRANS64.TRYWAIT P0, [R0+URZ+0x130], R3 ;  /* 0x00013003000075a7 */ /* 0x0022a400080011ff */
[----:B--2---:R-:W-:Y:S05]  /*b280*/  @!P0 NANOSLEEP.SYNCS 0x989680 ;  /* 0x009896800000895d */ /* 0x004fea0003900000 */
[----:B------:R-:W2:Y:S02]  /*b290*/  @!P0 SYNCS.PHASECHK.TRANS64 P0, [R0+URZ+0x130], R3 ;  /* 0x00013003000085a7 */ /* 0x000ea400080010ff */
[----:B--2---:R-:W-:Y:S05]  /*b2a0*/  @!P0 BRA `(.L_x_219) ;  /* 0xfffffffc00f08947 */ /* 0x004fea000383ffff */
[----:B------:R-:W-:Y:S05]  /*b2b0*/  BRA `(.L_x_220) ;  /* 0xffffffa800b47947 */ /* 0x000fea000383ffff */
.L_x_107:
[----:B------:R-:W-:Y:S07]  /*b2c0*/  MOV R0, UR49 ;  /* 0x0000003100007c02 */ /* 0x000fee0008000f00 */
.L_x_221:
[----:B-1----:R1:W2:Y:S02]  /*b2d0*/  SYNCS.PHASECHK.TRANS64.TRYWAIT P0, [R0+URZ+0x150], R3 ;  /* 0x00015003000075a7 */ /* 0x0022a400080011ff */
[----:B--2---:R-:W-:Y:S05]  /*b2e0*/  @!P0 NANOSLEEP.SYNCS 0x989680 ;  /* 0x009896800000895d */ /* 0x004fea0003900000 */
[----:B------:R-:W2:Y:S02]  /*b2f0*/  @!P0 SYNCS.PHASECHK.TRANS64 P0, [R0+URZ+0x150], R3 ;  /* 0x00015003000085a7 */ /* 0x000ea400080010ff */
[----:B--2---:R-:W-:Y:S05]  /*b300*/  @!P0 BRA `(.L_x_221) ;  /* 0xfffffffc00f08947 */ /* 0x004fea000383ffff */
[----:B------:R-:W-:Y:S05]  /*b310*/  BRA `(.L_x_222) ;  /* 0xffffffac008c7947 */ /* 0x000fea000383ffff */
.L_x_118:
[----:B-1----:R-:W-:Y:S04]  /*b320*/  MOV R2, UR49 ;  /* 0x0000003100027c02 */ /* 0x002fe80008000f00 */
[----:B------:R1:W2:Y:S03]  /*b330*/  SYNCS.PHASECHK.TRANS64.TRYWAIT P1, [R2+URZ+0x100], R3 ;  /* 0x00010003020075a7 */ /* 0x0002a600080211ff */
[----:B--2---:R-:W-:Y:S05]  /*b340*/  @!P1 NANOSLEEP.SYNCS 0x989680 ;  /* 0x009896800000995d */ /* 0x004fea0003900000 */
[----:B------:R-:W2:Y:S02]  /*b350*/  @!P1 SYNCS.PHASECHK.TRANS64 P1, [R2+URZ+0x100], R3 ;  /* 0x00010003020095a7 */ /* 0x000ea400080210ff */
[----:B--2---:R-:W-:Y:S05]  /*b360*/  @!P1 BRA `(.L_x_118) ;  /* 0xfffffffc00ec9947 */ /* 0x004fea000383ffff */
[----:B------:R-:W-:Y:S05]  /*b370*/  BRA `(.L_x_117) ;  /* 0xffffffbc00587947 */ /* 0x000fea000383ffff */
.L_x_120:
[----:B------:R1:W1:Y:S02]  /*b380*/  SYNCS.PHASECHK.TRANS64.TRYWAIT P0, [R105+URZ+0x160], R0 ;  /* 0x00016000690075a7 */ /* 0x00026400080011ff */
[----:B-1----:R-:W-:Y:S05]  /*b390*/  @!P0 NANOSLEEP.SYNCS 0x989680 ;  /* 0x009896800000895d */ /* 0x002fea0003900000 */
[----:B------:R-:W1:Y:S02]  /*b3a0*/  @!P0 SYNCS.PHASECHK.TRANS64 P0, [R105+URZ+0x160], R0 ;  /* 0x00016000690085a7 */ /* 0x000e6400080010ff */
[----:B-1----:R-:W-:Y:S05]  /*b3b0*/  @!P0 BRA `(.L_x_120) ;  /* 0xfffffffc00f08947 */ /* 0x002fea000383ffff */
[----:B------:R-:W-:Y:S05]  /*b3c0*/  BRA `(.L_x_119) ;  /* 0xffffffbc00807947 */ /* 0x000fea000383ffff */
.L_x_129:
[----:B---3--:R3:W4:Y:S02]  /*b3d0*/  SYNCS.PHASECHK.TRANS64.TRYWAIT P0, [R3+URZ+0x100], R0 ;  /* 0x00010000030075a7 */ /* 0x00872400080011ff */
[----:B----4-:R-:W-:Y:S05]  /*b3e0*/  @!P0 NANOSLEEP.SYNCS 0x989680 ;  /* 0x009896800000895d */ /* 0x010fea0003900000 */
[----:B------:R-:W4:Y:S02]  /*b3f0*/  @!P0 SYNCS.PHASECHK.TRANS64 P0, [R3+URZ+0x100], R0 ;  /* 0x00010000030085a7 */ /* 0x000f2400080010ff */
[----:B----4-:R-:W-:Y:S05]  /*b400*/  @!P0 BRA `(.L_x_129) ;  /* 0xfffffffc00f08947 */ /* 0x010fea000383ffff */
[----:B------:R-:W-:Y:S05]  /*b410*/  BRA `(.L_x_128) ;  /* 0xffffffc800647947 */ /* 0x000fea000383ffff */
.L_x_137:
[----:B-1----:R1:W3:Y:S02]  /*b420*/  SYNCS.PHASECHK.TRANS64.TRYWAIT P0, [R70+URZ+0x100], R5 ;  /* 0x00010005460075a7 */ /* 0x0022e400080011ff */
[----:B---3--:R-:W-:Y:S05]  /*b430*/  @!P0 NANOSLEEP.SYNCS 0x989680 ;  /* 0x009896800000895d */ /* 0x008fea0003900000 */
[----:B------:R-:W3:Y:S02]  /*b440*/  @!P0 SYNCS.PHASECHK.TRANS64 P0, [R70+URZ+0x100], R5 ;  /* 0x00010005460085a7 */ /* 0x000ee400080010ff */
[----:B---3--:R-:W-:Y:S05]  /*b450*/  @!P0 BRA `(.L_x_137) ;  /* 0xfffffffc00f08947 */ /* 0x008fea000383ffff */
[----:B------:R-:W-:Y:S05]  /*b460*/  BRA `(.L_x_136) ;  /* 0xffffffd4006c7947 */ /* 0x000fea000383ffff */
.L_x_145:
[----:B-1----:R1:W4:Y:S02]  /*b470*/  SYNCS.PHASECHK.TRANS64.TRYWAIT P0, [R69+URZ+0x100], R4 ;  /* 0x00010004450075a7 */ /* 0x00232400080011ff */
[----:B----4-:R-:W-:Y:S05]  /*b480*/  @!P0 NANOSLEEP.SYNCS 0x989680 ;  /* 0x009896800000895d */ /* 0x010fea0003900000 */
[----:B------:R-:W4:Y:S02]  /*b490*/  @!P0 SYNCS.PHASECHK.TRANS64 P0, [R69+URZ+0x100], R4 ;  /* 0x00010004450085a7 */ /* 0x000f2400080010ff */
[----:B----4-:R-:W-:Y:S05]  /*b4a0*/  @!P0 BRA `(.L_x_145) ;  /* 0xfffffffc00f08947 */ /* 0x010fea000383ffff */
[----:B------:R-:W-:Y:S05]  /*b4b0*/  BRA `(.L_x_144) ;  /* 0xffffffe000707947 */ /* 0x000fea000383ffff */
        .weak           $__internal_0_$__cuda_sm10x_tcgen05_guardrail_trap_col_being_dealloced_not_returned_by_alloc
        .type           $__internal_0_$__cuda_sm10x_tcgen05_guardrail_trap_col_being_dealloced_not_returned_by_alloc,@function
        .size           $__internal_0_$__cuda_sm10x_tcgen05_guardrail_trap_col_being_dealloced_not_returned_by_alloc,($__internal_1_$__cuda_sm10x_tcgen05_guardrail_trap_phase_invalid_during_alloc - $__internal_0_$__cuda_sm10x_tcgen05_guardrail_trap_col_being_dealloced_not_returned_by_alloc)
$__internal_0_$__cuda_sm10x_tcgen05_guardrail_trap_col_being_dealloced_not_returned_by_alloc:
[----:B------:R-:W-:Y:S05]  /*b4c0*/  BPT.TRAP 0x1 ;  /* 0x000000040000795c */ /* 0x000fea0000300000 */
[----:B------:R-:W-:-:S04]  /*b4d0*/  HFMA2 R3, -RZ, RZ, 0, 0 ;  /* 0x00000000ff037431 */ /* 0x000fc800000001ff */
[----:B------:R-:W-:Y:S05]  /*b4e0*/  RET.REL.NODEC R2 `(_ZN7cutlass13device_kernelINS_4conv6kernel13ConvUniversalINS1_16ConvProblemShapeILNS1_8OperatorE0ELi2EEENS1_10collective14CollectiveConvINS1_47MainloopSm100TmaUmmaWarpSpecializedImplicitGemmILS5_0ELi16ELi2ELi1ELi2EN4cute5tupleIJNSA_1CILi2EEENSC_ILi1EEESE_EEEEENSB_IJNSC_ILi256EEENSC_ILi128EEENSB_IJNSC_ILi32EEEEEEEEENS_6half_tESM_NSA_8TiledMMAINSA_8MMA_AtomIJNSA_26SM100_MMA_F16BF16_2x1SM_SSISM_SM_fLi256ELi128ELNSA_4UMMA5MajorE0ELSR_0ELNSQ_7ScaleInE0ELSS_0EEEEEENSA_6LayoutINSB_IJSE_SE_SE_EEENSB_IJNSC_ILi0EEESX_SX_EEEEENSB_IJNSA_10UnderscoreES10_S10_EEEEENS7_6detail27Sm100ImplicitGemmTileTraitsINSA_25SM100_TMA_2SM_LOAD_IM2COLENSA_14ComposedLayoutINSA_7SwizzleILi2ELi4ELi3EEENSA_18smem_ptr_flag_bitsILi16EEENSV_INSB_IJNSC_ILi8EEESJ_EEENSB_IJSJ_SE_EEEEEEEvEENS14_INSA_18SM100_TMA_2SM_LOADES1F_vEEEENS_8epilogue10collective18CollectiveEpilogueINS1K_23Sm100TmaWarpSpecializedILi4ELi2ELi32ELb1ELb0EEEJNSB_IJSI_SI_SK_EEENSB_IJNSV_ISI_SE_EENSV_ISJ_SE_EEEEESM_NSB_IJNSB_IJlllEEESE_SX_EEESM_S1U_NS1K_6fusion15FusionCallbacksIS1O_NS1V_17LinearCombinationISM_fSM_fLNS_15FloatRoundStyleE2EEES1P_S1S_JEEENSA_5SM1004TMEM4LOAD26SM100_TMEM_LOAD_32dp32b32xENSA_20SM90_TMA_LOAD_IM2COLES1F_NSA_39AutoVectorizingCopyWithAssumedAlignmentILi128EEENSA_21SM90_TMA_STORE_IM2COLES1F_S27_S27_EEEvvEEEEvNT_6ParamsE) ;  /* 0xffffff4802c47950 */ /* 0x000fea0003c3ffff */
        .weak           $__internal_1_$__cuda_sm10x_tcgen05_guardrail_trap_phase_invalid_during_alloc
        .type           $__internal_1_$__cuda_sm10x_tcgen05_guardrail_trap_phase_invalid_during_alloc,@function
        .size           $__internal_1_$__cuda_sm10x_tcgen05_guardrail_trap_phase_invalid_during_alloc,($__internal_2_$__cuda_sm10x_tcgen05_guardrail_trap_unallocated_columns_being_dealloced - $__internal_1_$__cuda_sm10x_tcgen05_guardrail_trap_phase_invalid_during_alloc)
$__internal_1_$__cuda_sm10x_tcgen05_guardrail_trap_phase_invalid_during_alloc:
[----:B------:R-:W-:Y:S05]  /*b4f0*/  BPT.TRAP 0x1 ;  /* 0x000000040000795c */ /* 0x000fea0000300000 */
[----:B------:R-:W-:-:S04]  /*b500*/  MOV R5, 0x0 ;  /* 0x0000000000057802 */ /* 0x000fc80000000f00 */
[----:B------:R-:W-:Y:S05]  /*b510*/  RET.REL.NODEC R4 `(_ZN7cutlass13device_kernelINS_4conv6kernel13ConvUniversalINS1_16ConvProblemShapeILNS1_8OperatorE0ELi2EEENS1_10collective14CollectiveConvINS1_47MainloopSm100TmaUmmaWarpSpecializedImplicitGemmILS5_0ELi16ELi2ELi1ELi2EN4cute5tupleIJNSA_1CILi2EEENSC_ILi1EEESE_EEEEENSB_IJNSC_ILi256EEENSC_ILi128EEENSB_IJNSC_ILi32EEEEEEEEENS_6half_tESM_NSA_8TiledMMAINSA_8MMA_AtomIJNSA_26SM100_MMA_F16BF16_2x1SM_SSISM_SM_fLi256ELi128ELNSA_4UMMA5MajorE0ELSR_0ELNSQ_7ScaleInE0ELSS_0EEEEEENSA_6LayoutINSB_IJSE_SE_SE_EEENSB_IJNSC_ILi0EEESX_SX_EEEEENSB_IJNSA_10UnderscoreES10_S10_EEEEENS7_6detail27Sm100ImplicitGemmTileTraitsINSA_25SM100_TMA_2SM_LOAD_IM2COLENSA_14ComposedLayoutINSA_7SwizzleILi2ELi4ELi3EEENSA_18smem_ptr_flag_bitsILi16EEENSV_INSB_IJNSC_ILi8EEESJ_EEENSB_IJSJ_SE_EEEEEEEvEENS14_INSA_18SM100_TMA_2SM_LOADES1F_vEEEENS_8epilogue10collective18CollectiveEpilogueINS1K_23Sm100TmaWarpSpecializedILi4ELi2ELi32ELb1ELb0EEEJNSB_IJSI_SI_SK_EEENSB_IJNSV_ISI_SE_EENSV_ISJ_SE_EEEEESM_NSB_IJNSB_IJlllEEESE_SX_EEESM_S1U_NS1K_6fusion15FusionCallbacksIS1O_NS1V_17LinearCombinationISM_fSM_fLNS_15FloatRoundStyleE2EEES1P_S1S_JEEENSA_5SM1004TMEM4LOAD26SM100_TMEM_LOAD_32dp32b32xENSA_20SM90_TMA_LOAD_IM2COLES1F_NSA_39AutoVectorizingCopyWithAssumedAlignmentILi128EEENSA_21SM90_TMA_STORE_IM2COLES1F_S27_S27_EEEvvEEEEvNT_6ParamsE) ;  /* 0xffffff4804b87950 */ /* 0x000fea0003c3ffff */
        .weak           $__internal_2_$__cuda_sm10x_tcgen05_guardrail_trap_unallocated_columns_being_dealloced
        .type           $__internal_2_$__cuda_sm10x_tcgen05_guardrail_trap_unallocated_columns_being_dealloced,@function
        .size           $__internal_2_$__cuda_sm10x_tcgen05_guardrail_trap_unallocated_columns_being_dealloced,(.L_x_224 - $__internal_2_$__cuda_sm10x_tcgen05_guardrail_trap_unallocated_columns_being_dealloced)
$__internal_2_$__cuda_sm10x_tcgen05_guardrail_trap_unallocated_columns_being_dealloced:
[----:B------:R-:W-:Y:S05]  /*b520*/  BPT.TRAP 0x1 ;  /* 0x000000040000795c */ /* 0x000fea0000300000 */
[----:B------:R-:W-:-:S04]  /*b530*/  HFMA2 R3, -RZ, RZ, 0, 0 ;  /* 0x00000000ff037431 */ /* 0x000fc800000001ff */
[----:B------:R-:W-:Y:S05]  /*b540*/  RET.REL.NODEC R2 `(_ZN7cutlass13device_kernelINS_4conv6kernel13ConvUniversalINS1_16ConvProblemShapeILNS1_8OperatorE0ELi2EEENS1_10collective14CollectiveConvINS1_47MainloopSm100TmaUmmaWarpSpecializedImplicitGemmILS5_0ELi16ELi2ELi1ELi2EN4cute5tupleIJNSA_1CILi2EEENSC_ILi1EEESE_EEEEENSB_IJNSC_ILi256EEENSC_ILi128EEENSB_IJNSC_ILi32EEEEEEEEENS_6half_tESM_NSA_8TiledMMAINSA_8MMA_AtomIJNSA_26SM100_MMA_F16BF16_2x1SM_SSISM_SM_fLi256ELi128ELNSA_4UMMA5MajorE0ELSR_0ELNSQ_7ScaleInE0ELSS_0EEEEEENSA_6LayoutINSB_IJSE_SE_SE_EEENSB_IJNSC_ILi0EEESX_SX_EEEEENSB_IJNSA_10UnderscoreES10_S10_EEEEENS7_6detail27Sm100ImplicitGemmTileTraitsINSA_25SM100_TMA_2SM_LOAD_IM2COLENSA_14ComposedLayoutINSA_7SwizzleILi2ELi4ELi3EEENSA_18smem_ptr_flag_bitsILi16EEENSV_INSB_IJNSC_ILi8EEESJ_EEENSB_IJSJ_SE_EEEEEEEvEENS14_INSA_18SM100_TMA_2SM_LOADES1F_vEEEENS_8epilogue10collective18CollectiveEpilogueINS1K_23Sm100TmaWarpSpecializedILi4ELi2ELi32ELb1ELb0EEEJNSB_IJSI_SI_SK_EEENSB_IJNSV_ISI_SE_EENSV_ISJ_SE_EEEEESM_NSB_IJNSB_IJlllEEESE_SX_EEESM_S1U_NS1K_6fusion15FusionCallbacksIS1O_NS1V_17LinearCombinationISM_fSM_fLNS_15FloatRoundStyleE2EEES1P_S1S_JEEENSA_5SM1004TMEM4LOAD26SM100_TMEM_LOAD_32dp32b32xENSA_20SM90_TMA_LOAD_IM2COLES1F_NSA_39AutoVectorizingCopyWithAssumedAlignmentILi128EEENSA_21SM90_TMA_STORE_IM2COLES1F_S27_S27_EEEvvEEEEvNT_6ParamsE) ;  /* 0xffffff4802ac7950 */ /* 0x000fea0003c3ffff */
.L_x_223:
[----:B------:R-:W-:-:S00]  /*b550*/  BRA `(.L_x_223) ;  /* 0xfffffffc00fc7947 */ /* 0x000fc0000383ffff */
[----:B------:R-:W-:-:S00]  /*b560*/  NOP ;  /* 0x0000000000007918 */ /* 0x000fc00000000000 */
        /* <DEDUP_REMOVED lines=9> */
.L_x_224:


//--------------------- .nv.global.init           --------------------------
	.section	.nv.global.init,"aw",@progbits
.nv.global.init:
	.type		$str$29,@object
	.size		$str$29,($str$30 - $str$29)
$str$29:
        /*0000*/ 	.byte	0x28, 0x61, 0x64, 0x64, 0x72, 0x65, 0x73, 0x73, 0x20, 0x26, 0x20, 0x6d, 0x61, 0x73, 0x6b, 0x29
        /*0010*/ 	.byte	0x20, 0x3d, 0x3d, 0x20, 0x30, 0x00
	.type		$str$30,@object
	.size		$str$30,($str$28 - $str$30)
$str$30:
        /*0016*/ 	.byte	0x2f, 0x74, 0x6d, 0x70, 0x2f, 0x63, 0x75, 0x74, 0x6c, 0x61, 0x73, 0x73, 0x5f, 0x73, 0x77, 0x65
        /*0026*/ 	.byte	0x65, 0x70, 0x5f, 0x73, 0x72, 0x63, 0x2f, 0x69, 0x6e, 0x63, 0x6c, 0x75, 0x64, 0x65, 0x2f, 0x63
        /*0036*/ 	.byte	0x75, 0x74, 0x65, 0x2f, 0x70, 0x6f, 0x69, 0x6e, 0x74, 0x65, 0x72, 0x5f, 0x66, 0x6c, 0x61, 0x67
        /*0046*/ 	.byte	0x67, 0x65, 0x64, 0x2e, 0x68, 0x70, 0x70, 0x00
	.type		$str$28,@object
	.size		$str$28,($str$27 - $str$28)
$str$28:
        /*004e*/ 	.byte	0x2f, 0x74, 0x6d, 0x70, 0x2f, 0x63, 0x75, 0x74, 0x6c, 0x61, 0x73, 0x73, 0x5f, 0x73, 0x77, 0x65
        /*005e*/ 	.byte	0x65, 0x70, 0x5f, 0x73, 0x72, 0x63, 0x2f, 0x69, 0x6e, 0x63, 0x6c, 0x75, 0x64, 0x65, 0x2f, 0x63
        /*006e*/ 	.byte	0x75, 0x74, 0x65, 0x2f, 0x61, 0x74, 0x6f, 0x6d, 0x2f, 0x63, 0x6f, 0x70, 0x79, 0x5f, 0x74, 0x72
        /*007e*/ 	.byte	0x61, 0x69, 0x74, 0x73, 0x5f, 0x73, 0x6d, 0x31, 0x30, 0x30, 0x2e, 0x68, 0x70, 0x70, 0x00
	.type		$str$27,@object
	.size		$str$27,(__unnamed_1 - $str$27)
$str$27:
        /*008d*/ 	.byte	0x28, 0x28, 0x75, 0x69, 0x6e, 0x74, 0x33, 0x32, 0x5f, 0x74, 0x28, 0x74, 0x68, 0x72, 0x65, 0x61
        /*009d*/ 	.byte	0x64, 0x49, 0x64, 0x78, 0x2e, 0x78, 0x29, 0x20, 0x2f, 0x20, 0x33, 0x32, 0x29, 0x20, 0x25, 0x20
        /*00ad*/ 	.byte	0x34, 0x29, 0x20, 0x3d, 0x3d, 0x20, 0x28, 0x28, 0x28, 0x74, 0x6d, 0x65, 0x6d, 0x5f, 0x61, 0x64
        /*00bd*/ 	.byte	0x64, 0x72, 0x20, 0x3e, 0x3e, 0x20, 0x31, 0x36, 0x29, 0x20, 0x2f, 0x20, 0x33, 0x32, 0x29, 0x20
        /*00cd*/ 	.byte	0x25, 0x20, 0x34, 0x29, 0x00
	.type		__unnamed_1,@object
	.size		__unnamed_1,(__unnamed_2 - __unnamed_1)
__unnamed_1:
        /*00d2*/ 	.byte	0x61, 0x75, 0x74, 0x6f, 0x20, 0x63, 0x75, 0x74, 0x65, 0x3a, 0x3a, 0x61, 0x73, 0x5f, 0x70, 0x6f
        /* <DEDUP_REMOVED lines=24> */
        /*0262*/ 	.byte	0x3e, 0x3e, 0x3e, 0x3e, 0x5d, 0x00
	.type		__unnamed_2,@object
	.size		__unnamed_2,(.L_2 - __unnamed_2)
__unnamed_2:
        /* <DEDUP_REMOVED lines=42> */
        /*0508*/ 	.byte	0x3e, 0x3e, 0x5d, 0x00
.L_2:


//--------------------- .nv.shared._ZN7cutlass13device_kernelINS_4conv6kernel13ConvUniversalINS1_16ConvProblemShapeILNS1_8OperatorE0ELi2EEENS1_10collective14CollectiveConvINS1_47MainloopSm100TmaUmmaWarpSpecializedImplicitGemmILS5_0ELi16ELi2ELi1ELi2EN4cute5tupleIJNSA_1CILi2EEENSC_ILi1EEESE_EEEEENSB_IJNSC_ILi256EEENSC_ILi128EEENSB_IJNSC_ILi32EEEEEEEEENS_6half_tESM_NSA_8TiledMMAINSA_8MMA_AtomIJNSA_26SM100_MMA_F16BF16_2x1SM_SSISM_SM_fLi256ELi128ELNSA_4UMMA5MajorE0ELSR_0ELNSQ_7ScaleInE0ELSS_0EEEEEENSA_6LayoutINSB_IJSE_SE_SE_EEENSB_IJNSC_ILi0EEESX_SX_EEEEENSB_IJNSA_10UnderscoreES10_S10_EEEEENS7_6detail27Sm100ImplicitGemmTileTraitsINSA_25SM100_TMA_2SM_LOAD_IM2COLENSA_14ComposedLayoutINSA_7SwizzleILi2ELi4ELi3EEENSA_18smem_ptr_flag_bitsILi16EEENSV_INSB_IJNSC_ILi8EEESJ_EEENSB_IJSJ_SE_EEEEEEEvEENS14_INSA_18SM100_TMA_2SM_LOADES1F_vEEEENS_8epilogue10collective18CollectiveEpilogueINS1K_23Sm100TmaWarpSpecializedILi4ELi2ELi32ELb1ELb0EEEJNSB_IJSI_SI_SK_EEENSB_IJNSV_ISI_SE_EENSV_ISJ_SE_EEEEESM_NSB_IJNSB_IJlllEEESE_SX_EEESM_S1U_NS1K_6fusion15FusionCallbacksIS1O_NS1V_17LinearCombinationISM_fSM_fLNS_15FloatRoundStyleE2EEES1P_S1S_JEEENSA_5SM1004TMEM4LOAD26SM100_TMEM_LOAD_32dp32b32xENSA_20SM90_TMA_LOAD_IM2COLES1F_NSA_39AutoVectorizingCopyWithAssumedAlignmentILi128EEENSA_21SM90_TMA_STORE_IM2COLES1F_S27_S27_EEEvvEEEEvNT_6ParamsE --------------------------
	.section	.nv.shared._ZN7cutlass13device_kernelINS_4conv6kernel13ConvUniversalINS1_16ConvProblemShapeILNS1_8OperatorE0ELi2EEENS1_10collective14CollectiveConvINS1_47MainloopSm100TmaUmmaWarpSpecializedImplicitGemmILS5_0ELi16ELi2ELi1ELi2EN4cute5tupleIJNSA_1CILi2EEENSC_ILi1EEESE_EEEEENSB_IJNSC_ILi256EEENSC_ILi128EEENSB_IJNSC_ILi32EEEEEEEEENS_6half_tESM_NSA_8TiledMMAINSA_8MMA_AtomIJNSA_26SM100_MMA_F16BF16_2x1SM_SSISM_SM_fLi256ELi128ELNSA_4UMMA5MajorE0ELSR_0ELNSQ_7ScaleInE0ELSS_0EEEEEENSA_6LayoutINSB_IJSE_SE_SE_EEENSB_IJNSC_ILi0EEESX_SX_EEEEENSB_IJNSA_10UnderscoreES10_S10_EEEEENS7_6detail27Sm100ImplicitGemmTileTraitsINSA_25SM100_TMA_2SM_LOAD_IM2COLENSA_14ComposedLayoutINSA_7SwizzleILi2ELi4ELi3EEENSA_18smem_ptr_flag_bitsILi16EEENSV_INSB_IJNSC_ILi8EEESJ_EEENSB_IJSJ_SE_EEEEEEEvEENS14_INSA_18SM100_TMA_2SM_LOADES1F_vEEEENS_8epilogue10collective18CollectiveEpilogueINS1K_23Sm100TmaWarpSpecializedILi4ELi2ELi32ELb1ELb0EEEJNSB_IJSI_SI_SK_EEENSB_IJNSV_ISI_SE_EENSV_ISJ_SE_EEEEESM_NSB_IJNSB_IJlllEEESE_SX_EEESM_S1U_NS1K_6fusion15FusionCallbacksIS1O_NS1V_17LinearCombinationISM_fSM_fLNS_15FloatRoundStyleE2EEES1P_S1S_JEEENSA_5SM1004TMEM4LOAD26SM100_TMEM_LOAD_32dp32b32xENSA_20SM90_TMA_LOAD_IM2COLES1F_NSA_39AutoVectorizingCopyWithAssumedAlignmentILi128EEENSA_21SM90_TMA_STORE_IM2COLES1F_S27_S27_EEEvvEEEEvNT_6ParamsE,"aw",@nobits
	.sectionflags	@""
	.align	16
	.zero		1024


//--------------------- .nv.shared.reserved.0     --------------------------
	.section	.nv.shared.reserved.0,"aw",@nobits
	.weak		__nv_reservedSMEM_offset_0_alias
	.size		__nv_reservedSMEM_offset_0_alias, 0, 64
	.other		__nv_reservedSMEM_offset_0_alias,@"STO_CUDA_RESERVED_SHARED STV_DEFAULT"
__nv_reservedSMEM_offset_0_alias:
	.zero		0
.nv.shared.reserved.0:
	.zero		64
	.weak		__nv_reservedSMEM_tcgen05_partition
	.type		__nv_reservedSMEM_tcgen05_partition,@object
	.size		__nv_reservedSMEM_tcgen05_partition,(.L_0 - __nv_reservedSMEM_tcgen05_partition)
__nv_reservedSMEM_tcgen05_partition:
	.zero		32
.L_0:


//--------------------- .nv.global                --------------------------
	.section	.nv.global,"aw",@nobits
.nv.global:
	.type		_ZN39_INTERNAL_48512375_4_k_cu_8d089570_32594cute1_E,@object
	.size		_ZN39_INTERNAL_48512375_4_k_cu_8d089570_32594cute1_E,(_ZN39_INTERNAL_48512375_4_k_cu_8d089570_32594cuda3std3__45__cpo6cbeginE - _ZN39_INTERNAL_48512375_4_k_cu_8d089570_32594cute1_E)
_ZN39_INTERNAL_48512375_4_k_cu_8d089570_32594cute1_E:
	.zero		1
	.type		_ZN39_INTERNAL_48512375_4_k_cu_8d089570_32594cuda3std3__45__cpo6cbeginE,@object
	.size		_ZN39_INTERNAL_48512375_4_k_cu_8d089570_32594cuda3std3__45__cpo6cbeginE,(_ZN39_INTERNAL_48512375_4_k_cu_8d089570_32594cuda3std3__48in_placeE - _ZN39_INTERNAL_48512375_4_k_cu_8d089570_32594cuda3std3__45__cpo6cbeginE)
_ZN39_INTERNAL_48512375_4_k_cu_8d089570_32594cuda3std3__45__cpo6cbeginE:
	.zero		1
	.type		_ZN39_INTERNAL_48512375_4_k_cu_8d089570_32594cuda3std3__48in_placeE,@object
	.size		_ZN39_INTERNAL_48512375_4_k_cu_8d089570_32594cuda3std3__48in_placeE,(_ZN39_INTERNAL_48512375_4_k_cu_8d089570_32594cuda3std6ranges3__45__cpo9iter_moveE - _ZN39_INTERNAL_48512375_4_k_cu_8d089570_32594cuda3std3__48in_placeE)
_ZN39_INTERNAL_48512375_4_k_cu_8d089570_32594cuda3std3__48in_placeE:
	.zero		1
	.type		_ZN39_INTERNAL_48512375_4_k_cu_8d089570_32594cuda3std6ranges3__45__cpo9iter_moveE,@object
	.size		_ZN39_INTERNAL_48512375_4_k_cu_8d089570_32594cuda3std6ranges3__45__cpo9iter_moveE,(_ZN39_INTERNAL_48512375_4_k_cu_8d089570_32594cuda3std3__45__cpo5beginE - _ZN39_INTERNAL_48512375_4_k_cu_8d089570_32594cuda3std6ranges3__45__cpo9iter_moveE)
_ZN39_INTERNAL_48512375_4_k_cu_8d089570_32594cuda3std6ranges3__45__cpo9iter_moveE:
	.zero		1
	.type		_ZN39_INTERNAL_48512375_4_k_cu_8d089570_32594cuda3std3__45__cpo5beginE,@object
	.size		_ZN39_INTERNAL_48512375_4_k_cu_8d089570_32594cuda3std3__45__cpo5beginE,(_ZN39_INTERNAL_48512375_4_k_cu_8d089570_32594cuda3std3__441_GLOBAL__N__48512375_4_k_cu_8d089570_32596ignoreE - _ZN39_INTERNAL_48512375_4_k_cu_8d089570_32594cuda3std3__45__cpo5beginE)
_ZN39_INTERNAL_48512375_4_k_cu_8d089570_32594cuda3std3__45__cpo5beginE:
	.zero		1
	.type		_ZN39_INTERNAL_48512375_4_k_cu_8d089570_32594cuda3std3__441_GLOBAL__N__48512375_4_k_cu_8d089570_32596ignoreE,@object
	.size		_ZN39_INTERNAL_48512375_4_k_cu_8d089570_32594cuda3std3__441_GLOBAL__N__48512375_4_k_cu_8d089570_32596ignoreE,(_ZN39_INTERNAL_48512375_4_k_cu_8d089570_32594cute7productE - _ZN39_INTERNAL_48512375_4_k_cu_8d089570_32594cuda3std3__441_GLOBAL__N__48512375_4_k_cu_8d089570_32596ignoreE)
_ZN39_INTERNAL_48512375_4_k_cu_8d089570_32594cuda3std3__441_GLOBAL__N__48512375_4_k_cu_8d089570_32596ignoreE:
	.zero		1
	.type		_ZN39_INTERNAL_48512375_4_k_cu_8d089570_32594cute7productE,@object
	.size		_ZN39_INTERNAL_48512375_4_k_cu_8d089570_32594cute7productE,(_ZN39_INTERNAL_48512375_4_k_cu_8d089570_32594cuda3std3__45__cpo3endE - _ZN39_INTERNAL_48512375_4_k_cu_8d089570_32594cute7productE)
_ZN39_INTERNAL_48512375_4_k_cu_8d089570_32594cute7productE:
	.zero		1
	.type		_ZN39_INTERNAL_48512375_4_k_cu_8d089570_32594cuda3std3__45__cpo3endE,@object
	.size		_ZN39_INTERNAL_48512375_4_k_cu_8d089570_32594cuda3std3__45__cpo3endE,(_ZN39_INTERNAL_48512375_4_k_cu_8d089570_32594cuda3std3__419piecewise_constructE - _ZN39_INTERNAL_48512375_4_k_cu_8d089570_32594cuda3std3__45__cpo3endE)
_ZN39_INTERNAL_48512375_4_k_cu_8d089570_32594cuda3std3__45__cpo3endE:
	.zero		1
	.type		_ZN39_INTERNAL_48512375_4_k_cu_8d089570_32594cuda3std3__419piecewise_constructE,@object
	.size		_ZN39_INTERNAL_48512375_4_k_cu_8d089570_32594cuda3std3__419piecewise_constructE,(_ZN39_INTERNAL_48512375_4_k_cu_8d089570_32594cuda3std3__45__cpo4cendE - _ZN39_INTERNAL_48512375_4_k_cu_8d089570_32594cuda3std3__419piecewise_constructE)
_ZN39_INTERNAL_48512375_4_k_cu_8d089570_32594cuda3std3__419piecewise_constructE:
	.zero		1
	.type		_ZN39_INTERNAL_48512375_4_k_cu_8d089570_32594cuda3std3__45__cpo4cendE,@object
	.size		_ZN39_INTERNAL_48512375_4_k_cu_8d089570_32594cuda3std3__45__cpo4cendE,(_ZN39_INTERNAL_48512375_4_k_cu_8d089570_32594cuda3std6ranges3__45__cpo4swapE - _ZN39_INTERNAL_48512375_4_k_cu_8d089570_32594cuda3std3__45__cpo4cendE)
_ZN39_INTERNAL_48512375_4_k_cu_8d089570_32594cuda3std3__45__cpo4cendE:
	.zero		1
	.type		_ZN39_INTERNAL_48512375_4_k_cu_8d089570_32594cuda3std6ranges3__45__cpo4swapE,@object
	.size		_ZN39_INTERNAL_48512375_4_k_cu_8d089570_32594cuda3std6ranges3__45__cpo4swapE,(.L_10 - _ZN39_INTERNAL_48512375_4_k_cu_8d089570_32594cuda3std6ranges3__45__cpo4swapE)
_ZN39_INTERNAL_48512375_4_k_cu_8d089570_32594cuda3std6ranges3__45__cpo4swapE:
	.zero		1
.L_10:


//--------------------- .nv.constant0._ZN7cutlass13device_kernelINS_4conv6kernel13ConvUniversalINS1_16ConvProblemShapeILNS1_8OperatorE0ELi2EEENS1_10collective14CollectiveConvINS1_47MainloopSm100TmaUmmaWarpSpecializedImplicitGemmILS5_0ELi16ELi2ELi1ELi2EN4cute5tupleIJNSA_1CILi2EEENSC_ILi1EEESE_EEEEENSB_IJNSC_ILi256EEENSC_ILi128EEENSB_IJNSC_ILi32EEEEEEEEENS_6half_tESM_NSA_8TiledMMAINSA_8MMA_AtomIJNSA_26SM100_MMA_F16BF16_2x1SM_SSISM_SM_fLi256ELi128ELNSA_4UMMA5MajorE0ELSR_0ELNSQ_7ScaleInE0ELSS_0EEEEEENSA_6LayoutINSB_IJSE_SE_SE_EEENSB_IJNSC_ILi0EEESX_SX_EEEEENSB_IJNSA_10UnderscoreES10_S10_EEEEENS7_6detail27Sm100ImplicitGemmTileTraitsINSA_25SM100_TMA_2SM_LOAD_IM2COLENSA_14ComposedLayoutINSA_7SwizzleILi2ELi4ELi3EEENSA_18smem_ptr_flag_bitsILi16EEENSV_INSB_IJNSC_ILi8EEESJ_EEENSB_IJSJ_SE_EEEEEEEvEENS14_INSA_18SM100_TMA_2SM_LOADES1F_vEEEENS_8epilogue10collective18CollectiveEpilogueINS1K_23Sm100TmaWarpSpecializedILi4ELi2ELi32ELb1ELb0EEEJNSB_IJSI_SI_SK_EEENSB_IJNSV_ISI_SE_EENSV_ISJ_SE_EEEEESM_NSB_IJNSB_IJlllEEESE_SX_EEESM_S1U_NS1K_6fusion15FusionCallbacksIS1O_NS1V_17LinearCombinationISM_fSM_fLNS_15FloatRoundStyleE2EEES1P_S1S_JEEENSA_5SM1004TMEM4LOAD26SM100_TMEM_LOAD_32dp32b32xENSA_20SM90_TMA_LOAD_IM2COLES1F_NSA_39AutoVectorizingCopyWithAssumedAlignmentILi128EEENSA_21SM90_TMA_STORE_IM2COLES1F_S27_S27_EEEvvEEEEvNT_6ParamsE --------------------------
	.section	.nv.constant0._ZN7cutlass13device_kernelINS_4conv6kernel13ConvUniversalINS1_16ConvProblemShapeILNS1_8OperatorE0ELi2EEENS1_10collective14CollectiveConvINS1_47MainloopSm100TmaUmmaWarpSpecializedImplicitGemmILS5_0ELi16ELi2ELi1ELi2EN4cute5tupleIJNSA_1CILi2EEENSC_ILi1EEESE_EEEEENSB_IJNSC_ILi256EEENSC_ILi128EEENSB_IJNSC_ILi32EEEEEEEEENS_6half_tESM_NSA_8TiledMMAINSA_8MMA_AtomIJNSA_26SM100_MMA_F16BF16_2x1SM_SSISM_SM_fLi256ELi128ELNSA_4UMMA5MajorE0ELSR_0ELNSQ_7ScaleInE0ELSS_0EEEEEENSA_6LayoutINSB_IJSE_SE_SE_EEENSB_IJNSC_ILi0EEESX_SX_EEEEENSB_IJNSA_10UnderscoreES10_S10_EEEEENS7_6detail27Sm100ImplicitGemmTileTraitsINSA_25SM100_TMA_2SM_LOAD_IM2COLENSA_14ComposedLayoutINSA_7SwizzleILi2ELi4ELi3EEENSA_18smem_ptr_flag_bitsILi16EEENSV_INSB_IJNSC_ILi8EEESJ_EEENSB_IJSJ_SE_EEEEEEEvEENS14_INSA_18SM100_TMA_2SM_LOADES1F_vEEEENS_8epilogue10collective18CollectiveEpilogueINS1K_23Sm100TmaWarpSpecializedILi4ELi2ELi32ELb1ELb0EEEJNSB_IJSI_SI_SK_EEENSB_IJNSV_ISI_SE_EENSV_ISJ_SE_EEEEESM_NSB_IJNSB_IJlllEEESE_SX_EEESM_S1U_NS1K_6fusion15FusionCallbacksIS1O_NS1V_17LinearCombinationISM_fSM_fLNS_15FloatRoundStyleE2EEES1P_S1S_JEEENSA_5SM1004TMEM4LOAD26SM100_TMEM_LOAD_32dp32b32xENSA_20SM90_TMA_LOAD_IM2COLES1F_NSA_39AutoVectorizingCopyWithAssumedAlignmentILi128EEENSA_21SM90_TMA_STORE_IM2COLES1F_S27_S27_EEEvvEEEEvNT_6ParamsE,"a",@progbits
	.sectionflags	@""
	.align	4
.nv.constant0._ZN7cutlass13device_kernelINS_4conv6kernel13ConvUniversalINS1_16ConvProblemShapeILNS1_8OperatorE0ELi2EEENS1_10collective14CollectiveConvINS1_47MainloopSm100TmaUmmaWarpSpecializedImplicitGemmILS5_0ELi16ELi2ELi1ELi2EN4cute5tupleIJNSA_1CILi2EEENSC_ILi1EEESE_EEEEENSB_IJNSC_ILi256EEENSC_ILi128EEENSB_IJNSC_ILi32EEEEEEEEENS_6half_tESM_NSA_8TiledMMAINSA_8MMA_AtomIJNSA_26SM100_MMA_F16BF16_2x1SM_SSISM_SM_fLi256ELi128ELNSA_4UMMA5MajorE0ELSR_0ELNSQ_7ScaleInE0ELSS_0EEEEEENSA_6LayoutINSB_IJSE_SE_SE_EEENSB_IJNSC_ILi0EEESX_SX_EEEEENSB_IJNSA_10UnderscoreES10_S10_EEEEENS7_6detail27Sm100ImplicitGemmTileTraitsINSA_25SM100_TMA_2SM_LOAD_IM2COLENSA_14ComposedLayoutINSA_7SwizzleILi2ELi4ELi3EEENSA_18smem_ptr_flag_bitsILi16EEENSV_INSB_IJNSC_ILi8EEESJ_EEENSB_IJSJ_SE_EEEEEEEvEENS14_INSA_18SM100_TMA_2SM_LOADES1F_vEEEENS_8epilogue10collective18CollectiveEpilogueINS1K_23Sm100TmaWarpSpecializedILi4ELi2ELi32ELb1ELb0EEEJNSB_IJSI_SI_SK_EEENSB_IJNSV_ISI_SE_EENSV_ISJ_SE_EEEEESM_NSB_IJNSB_IJlllEEESE_SX_EEESM_S1U_NS1K_6fusion15FusionCallbacksIS1O_NS1V_17LinearCombinationISM_fSM_fLNS_15FloatRoundStyleE2EEES1P_S1S_JEEENSA_5SM1004TMEM4LOAD26SM100_TMEM_LOAD_32dp32b32xENSA_20SM90_TMA_LOAD_IM2COLES1F_NSA_39AutoVectorizingCopyWithAssumedAlignmentILi128EEENSA_21SM90_TMA_STORE_IM2COLES1F_S27_S27_EEEvvEEEEvNT_6ParamsE:
	.zero		2944


//--------------------- SYMBOLS --------------------------

	.type		.nv.reservedSmem.offset0,@object
	.size		.nv.reservedSmem.offset0,0x4
	.type		.nv.reservedSmem.cap,@object
	.size		.nv.reservedSmem.cap,0x4
	.type		__assertfail,@function
